	.target	sm_90a

	.elftype	@"ET_EXEC"


//--------------------- .note.nv.tkinfo           --------------------------
	.section	.note.nv.tkinfo,"",@"SHT_NOTE"
	.sectionflags	@"SHF_NOTE_NV_TKINFO"
	.tkinfo
        /*0018*/ 	.word	0x00000002
        /*0030*/ 	.string	""
        /*0030*/ 	.string	"ptxas"
        /*0030*/ 	.string	"Cuda compilation tools, release 13.0, V13.0.88"
        /*0030*/ 	.string	"Build cuda_13.0.r13.0/compiler.36424714_0"
        /*0030*/ 	.string	"-arch sm_90a -m 64 "



//--------------------- .note.nv.cuinfo           --------------------------
	.section	.note.nv.cuinfo,"",@"SHT_NOTE"
	.sectionflags	@"SHF_NOTE_NV_CUINFO"
        /*0018*/ 	.short	0x0002
        /*001a*/ 	.short	0x005a
        /*001c*/ 	.short	0x0082
	.zero		2


//--------------------- .nv.info                  --------------------------
	.section	.nv.info,"",@"SHT_CUDA_INFO"
	.align	4


	//----- nvinfo : EIATTR_REGCOUNT
	.align		4
        /*0000*/ 	.byte	0x04, 0x2f
        /*0002*/ 	.short	(.L_15 - .L_14)
	.align		4
.L_14:
        /*0004*/ 	.word	index@(_ZN7cutlass13device_kernelINS_4gemm6kernel13GemmUniversalIN4cute5tupleIJiiiiEEENS1_10collective13CollectiveMmaINS1_34MainloopSm90TmaGmmaWarpSpecializedILi6ENS5_IJNS4_1CILi8EEENSA_ILi1EEESC_EEENS1_35KernelTmaWarpSpecializedCooperativeEEENS5_IJNSA_ILi128EEESG_NSA_ILi64EEEEEENS_6half_tENS5_IJlSC_lEEESJ_SK_NS4_8TiledMMAINS4_8MMA_AtomIJNS4_4SM904GMMA26MMA_64x128x16_F32F16F16_SSILNSO_5MajorE0ELSQ_0ELNSO_7ScaleInE1ELSR_1EEEEEENS4_6LayoutINS5_IJNSA_ILi2EEESC_SC_EEENS5_IJSC_NSA_ILi0EEESX_EEEEENS5_IJNS4_10UnderscoreES10_S10_EEEEENS4_13SM90_TMA_LOADENS4_14ComposedLayoutINS4_7SwizzleILi3ELi4ELi3EEENS4_18smem_ptr_flag_bitsILi16EEENSU_INS5_IJSB_SH_EEENS5_IJSH_SC_EEEEEEEvNS4_8identityENS4_23SM90_TMA_LOAD_MULTICASTES1C_vS1D_EENS_8epilogue10collective6detail29Sm90TmaWarpSpecializedAdapterINS1H_15DefaultEpilogueISJ_SK_SK_NS1G_6thread17LinearCombinationISJ_Li1EffLNS1L_9ScaleType4KindE0ELNS_15FloatRoundStyleE2ESJ_EENS1_15EpilogueDefaultEEEEEvvEEEEvNT_6ParamsE)
        /*0008*/ 	.word	0x000000a8


	//----- nvinfo : EIATTR_FRAME_SIZE
	.align		4
.L_15:
        /*000c*/ 	.byte	0x04, 0x11
        /*000e*/ 	.short	(.L_17 - .L_16)
	.align		4
.L_16:
        /*0010*/ 	.word	index@(_ZN7cutlass13device_kernelINS_4gemm6kernel13GemmUniversalIN4cute5tupleIJiiiiEEENS1_10collective13CollectiveMmaINS1_34MainloopSm90TmaGmmaWarpSpecializedILi6ENS5_IJNS4_1CILi8EEENSA_ILi1EEESC_EEENS1_35KernelTmaWarpSpecializedCooperativeEEENS5_IJNSA_ILi128EEESG_NSA_ILi64EEEEEENS_6half_tENS5_IJlSC_lEEESJ_SK_NS4_8TiledMMAINS4_8MMA_AtomIJNS4_4SM904GMMA26MMA_64x128x16_F32F16F16_SSILNSO_5MajorE0ELSQ_0ELNSO_7ScaleInE1ELSR_1EEEEEENS4_6LayoutINS5_IJNSA_ILi2EEESC_SC_EEENS5_IJSC_NSA_ILi0EEESX_EEEEENS5_IJNS4_10UnderscoreES10_S10_EEEEENS4_13SM90_TMA_LOADENS4_14ComposedLayoutINS4_7SwizzleILi3ELi4ELi3EEENS4_18smem_ptr_flag_bitsILi16EEENSU_INS5_IJSB_SH_EEENS5_IJSH_SC_EEEEEEEvNS4_8identityENS4_23SM90_TMA_LOAD_MULTICASTES1C_vS1D_EENS_8epilogue10collective6detail29Sm90TmaWarpSpecializedAdapterINS1H_15DefaultEpilogueISJ_SK_SK_NS1G_6thread17LinearCombinationISJ_Li1EffLNS1L_9ScaleType4KindE0ELNS_15FloatRoundStyleE2ESJ_EENS1_15EpilogueDefaultEEEEEvvEEEEvNT_6ParamsE)
        /*0014*/ 	.word	0x00000000


	//----- nvinfo : EIATTR_MIN_STACK_SIZE
	.align		4
.L_17:
        /*0018*/ 	.byte	0x04, 0x12
        /*001a*/ 	.short	(.L_19 - .L_18)
	.align		4
.L_18:
        /*001c*/ 	.word	index@(_ZN7cutlass13device_kernelINS_4gemm6kernel13GemmUniversalIN4cute5tupleIJiiiiEEENS1_10collective13CollectiveMmaINS1_34MainloopSm90TmaGmmaWarpSpecializedILi6ENS5_IJNS4_1CILi8EEENSA_ILi1EEESC_EEENS1_35KernelTmaWarpSpecializedCooperativeEEENS5_IJNSA_ILi128EEESG_NSA_ILi64EEEEEENS_6half_tENS5_IJlSC_lEEESJ_SK_NS4_8TiledMMAINS4_8MMA_AtomIJNS4_4SM904GMMA26MMA_64x128x16_F32F16F16_SSILNSO_5MajorE0ELSQ_0ELNSO_7ScaleInE1ELSR_1EEEEEENS4_6LayoutINS5_IJNSA_ILi2EEESC_SC_EEENS5_IJSC_NSA_ILi0EEESX_EEEEENS5_IJNS4_10UnderscoreES10_S10_EEEEENS4_13SM90_TMA_LOADENS4_14ComposedLayoutINS4_7SwizzleILi3ELi4ELi3EEENS4_18smem_ptr_flag_bitsILi16EEENSU_INS5_IJSB_SH_EEENS5_IJSH_SC_EEEEEEEvNS4_8identityENS4_23SM90_TMA_LOAD_MULTICASTES1C_vS1D_EENS_8epilogue10collective6detail29Sm90TmaWarpSpecializedAdapterINS1H_15DefaultEpilogueISJ_SK_SK_NS1G_6thread17LinearCombinationISJ_Li1EffLNS1L_9ScaleType4KindE0ELNS_15FloatRoundStyleE2ESJ_EENS1_15EpilogueDefaultEEEEEvvEEEEvNT_6ParamsE)
        /*0020*/ 	.word	0x00000000
.L_19:


//--------------------- .nv.compat                --------------------------
	.section	.nv.compat,"",@"SHT_CUDA_COMPAT_INFO"
	.align	4
        /*0000*/ 	.byte	0x02, 0x09, 0x01, 0x00, 0x02, 0x02, 0x04, 0x00, 0x02, 0x05, 0x05, 0x00, 0x03, 0x07, 0x01, 0x01
        /*0010*/ 	.byte	0x02, 0x03, 0x01, 0x00, 0x02, 0x06, 0x01, 0x00, 0x04, 0x0b, 0x08, 0x00, 0x00, 0x00, 0x00, 0x00
        /*0020*/ 	.byte	0x00, 0x00, 0x00, 0x00


//--------------------- .nv.info._ZN7cutlass13device_kernelINS_4gemm6kernel13GemmUniversalIN4cute5tupleIJiiiiEEENS1_10collective13CollectiveMmaINS1_34MainloopSm90TmaGmmaWarpSpecializedILi6ENS5_IJNS4_1CILi8EEENSA_ILi1EEESC_EEENS1_35KernelTmaWarpSpecializedCooperativeEEENS5_IJNSA_ILi128EEESG_NSA_ILi64EEEEEENS_6half_tENS5_IJlSC_lEEESJ_SK_NS4_8TiledMMAINS4_8MMA_AtomIJNS4_4SM904GMMA26MMA_64x128x16_F32F16F16_SSILNSO_5MajorE0ELSQ_0ELNSO_7ScaleInE1ELSR_1EEEEEENS4_6LayoutINS5_IJNSA_ILi2EEESC_SC_EEENS5_IJSC_NSA_ILi0EEESX_EEEEENS5_IJNS4_10UnderscoreES10_S10_EEEEENS4_13SM90_TMA_LOADENS4_14ComposedLayoutINS4_7SwizzleILi3ELi4ELi3EEENS4_18smem_ptr_flag_bitsILi16EEENSU_INS5_IJSB_SH_EEENS5_IJSH_SC_EEEEEEEvNS4_8identityENS4_23SM90_TMA_LOAD_MULTICASTES1C_vS1D_EENS_8epilogue10collective6detail29Sm90TmaWarpSpecializedAdapterINS1H_15DefaultEpilogueISJ_SK_SK_NS1G_6thread17LinearCombinationISJ_Li1EffLNS1L_9ScaleType4KindE0ELNS_15FloatRoundStyleE2ESJ_EENS1_15EpilogueDefaultEEEEEvvEEEEvNT_6ParamsE --------------------------
	.section	.nv.info._ZN7cutlass13device_kernelINS_4gemm6kernel13GemmUniversalIN4cute5tupleIJiiiiEEENS1_10collective13CollectiveMmaINS1_34MainloopSm90TmaGmmaWarpSpecializedILi6ENS5_IJNS4_1CILi8EEENSA_ILi1EEESC_EEENS1_35KernelTmaWarpSpecializedCooperativeEEENS5_IJNSA_ILi128EEESG_NSA_ILi64EEEEEENS_6half_tENS5_IJlSC_lEEESJ_SK_NS4_8TiledMMAINS4_8MMA_AtomIJNS4_4SM904GMMA26MMA_64x128x16_F32F16F16_SSILNSO_5MajorE0ELSQ_0ELNSO_7ScaleInE1ELSR_1EEEEEENS4_6LayoutINS5_IJNSA_ILi2EEESC_SC_EEENS5_IJSC_NSA_ILi0EEESX_EEEEENS5_IJNS4_10UnderscoreES10_S10_EEEEENS4_13SM90_TMA_LOADENS4_14ComposedLayoutINS4_7SwizzleILi3ELi4ELi3EEENS4_18smem_ptr_flag_bitsILi16EEENSU_INS5_IJSB_SH_EEENS5_IJSH_SC_EEEEEEEvNS4_8identityENS4_23SM90_TMA_LOAD_MULTICASTES1C_vS1D_EENS_8epilogue10collective6detail29Sm90TmaWarpSpecializedAdapterINS1H_15DefaultEpilogueISJ_SK_SK_NS1G_6thread17LinearCombinationISJ_Li1EffLNS1L_9ScaleType4KindE0ELNS_15FloatRoundStyleE2ESJ_EENS1_15EpilogueDefaultEEEEEvvEEEEvNT_6ParamsE,"",@"SHT_CUDA_INFO"
	.sectionflags	@""
	.align	4


	//----- nvinfo : EIATTR_CUDA_API_VERSION
	.align		4
        /*0000*/ 	.byte	0x04, 0x37
        /*0002*/ 	.short	(.L_21 - .L_20)
.L_20:
        /*0004*/ 	.word	0x00000082


	//----- nvinfo : EIATTR_KPARAM_INFO
	.align		4
.L_21:
        /*0008*/ 	.byte	0x04, 0x17
        /*000a*/ 	.short	(.L_23 - .L_22)
.L_22:
        /*000c*/ 	.word	0x00000000
        /*0010*/ 	.short	0x0000
        /*0012*/ 	.short	0x0070
        /*0014*/ 	.byte	0x00, 0xf0, 0x01, 0x10


	//----- nvinfo : EIATTR_SPARSE_MMA_MASK
	.align		4
.L_23:
        /*0018*/ 	.byte	0x03, 0x50
        /*001a*/ 	.short	0x0000


	//----- nvinfo : EIATTR_MAXREG_COUNT
	.align		4
        /*001c*/ 	.byte	0x03, 0x1b
        /*001e*/ 	.short	0x00a8


	//----- nvinfo : EIATTR_NUM_BARRIERS
	.align		4
        /*0020*/ 	.byte	0x02, 0x4c
        /*0022*/ 	.byte	0x01
	.zero		1


	//----- nvinfo : EIATTR_EXTERNS
	.align		4
        /*0024*/ 	.byte	0x04, 0x0f
        /*0026*/ 	.short	(.L_25 - .L_24)


	//   ....[0]....
	.align		4
.L_24:
        /*0028*/ 	.word	index@(__assertfail)


	//----- nvinfo : EIATTR_MERCURY_ISA_VERSION
	.align		4
.L_25:
        /*002c*/ 	.byte	0x03, 0x5f
        /*002e*/ 	.short	0x0101


	//----- nvinfo : EIATTR_INT_WARP_WIDE_INSTR_OFFSETS
	.align		4
        /*0030*/ 	.byte	0x04, 0x31
        /*0032*/ 	.short	(.L_27 - .L_26)


	//   ....[0]....
.L_26:
        /*0034*/ 	.word	0x00000500


	//   ....[1]....
        /*0038*/ 	.word	0x00000530


	//   ....[2]....
        /*003c*/ 	.word	0x000006e0


	//   ....[3]....
        /*0040*/ 	.word	0x00001f40


	//----- nvinfo : EIATTR_COOP_GROUP_MASK_REGIDS
	.align		4
.L_27:
        /*0044*/ 	.byte	0x04, 0x29
        /*0046*/ 	.short	(.L_29 - .L_28)


	//   ....[0]....
.L_28:
        /*0048*/ 	.word	0xffffffff


	//   ....[1]....
        /*004c*/ 	.word	0xffffffff


	//   ....[2]....
        /*0050*/ 	.word	0xffffffff


	//   ....[3]....
        /*0054*/ 	.word	0xffffffff


	//   ....[4]....
        /*0058*/ 	.word	0xffffffff


	//   ....[5]....
        /*005c*/ 	.word	0xffffffff


	//----- nvinfo : EIATTR_COOP_GROUP_INSTR_OFFSETS
	.align		4
.L_29:
        /*0060*/ 	.byte	0x04, 0x28
        /*0062*/ 	.short	(.L_31 - .L_30)


	//   ....[0]....
.L_30:
        /*0064*/ 	.word	0x00000060


	//   ....[1]....
        /*0068*/ 	.word	0x00000070


	//   ....[2]....
        /*006c*/ 	.word	0x00000130


	//   ....[3]....
        /*0070*/ 	.word	0x00000340


	//   ....[4]....
        /*0074*/ 	.word	0x00000840


	//   ....[5]....
        /*0078*/ 	.word	0x000014c0


	//----- nvinfo : EIATTR_REG_RECONFIG
	.align		4
.L_31:
        /*007c*/ 	.byte	0x01, 0x54
	.zero		2


	//----- nvinfo : EIATTR_SYSCALL_OFFSETS
	.align		4
        /*0080*/ 	.byte	0x04, 0x46
        /*0082*/ 	.short	(.L_33 - .L_32)


	//   ....[0]....
.L_32:
        /*0084*/ 	.word	0x000016b0


	//----- nvinfo : EIATTR_MBARRIER_INSTR_OFFSETS
	.align		4
.L_33:
        /*0088*/ 	.byte	0x04, 0x39
        /*008a*/ 	.short	(.L_35 - .L_34)


	//   ....[0]....
.L_34:
        /*008c*/ 	.word	0x00000260
        /*0090*/ 	.word	0x000000ff
        /*0094*/ 	.word	0x00000000
        /*0098*/ 	.short	0x0100
        /*009a*/ 	.byte	0x08
	.zero		1


	//   ....[1]....
        /*009c*/ 	.word	0x00000270
        /*00a0*/ 	.word	0x000000ff
        /*00a4*/ 	.word	0x00000030
        /*00a8*/ 	.short	0x0100
        /*00aa*/ 	.byte	0x08
	.zero		1


	//   ....[2]....
        /*00ac*/ 	.word	0x00000280
        /*00b0*/ 	.word	0x000000ff
        /*00b4*/ 	.word	0x00000008
        /*00b8*/ 	.short	0x0100
        /*00ba*/ 	.byte	0x08
	.zero		1


	//   ....[3]....
        /*00bc*/ 	.word	0x00000290
        /*00c0*/ 	.word	0x000000ff
        /*00c4*/ 	.word	0x00000038
        /*00c8*/ 	.short	0x0100
        /*00ca*/ 	.byte	0x08
	.zero		1


	//   ....[4]....
        /*00cc*/ 	.word	0x000002a0
        /*00d0*/ 	.word	0x000000ff
        /*00d4*/ 	.word	0x00000010
        /*00d8*/ 	.short	0x0100
        /*00da*/ 	.byte	0x08
	.zero		1


	//   ....[5]....
        /*00dc*/ 	.word	0x000002b0
        /*00e0*/ 	.word	0x000000ff
        /*00e4*/ 	.word	0x00000040
        /*00e8*/ 	.short	0x0100
        /*00ea*/ 	.byte	0x08
	.zero		1


	//   ....[6]....
        /*00ec*/ 	.word	0x000002c0
        /*00f0*/ 	.word	0x000000ff
        /*00f4*/ 	.word	0x00000018
        /*00f8*/ 	.short	0x0100
        /*00fa*/ 	.byte	0x08
	.zero		1


	//   ....[7]....
        /*00fc*/ 	.word	0x000002d0
        /*0100*/ 	.word	0x000000ff
        /*0104*/ 	.word	0x00000048
        /*0108*/ 	.short	0x0100
        /*010a*/ 	.byte	0x08
	.zero		1


	//   ....[8]....
        /*010c*/ 	.word	0x000002e0
        /*0110*/ 	.word	0x000000ff
        /*0114*/ 	.word	0x00000020
        /*0118*/ 	.short	0x0100
        /*011a*/ 	.byte	0x08
	.zero		1


	//   ....[9]....
        /*011c*/ 	.word	0x000002f0
        /*0120*/ 	.word	0x000000ff
        /*0124*/ 	.word	0x00000050
        /*0128*/ 	.short	0x0100
        /*012a*/ 	.byte	0x08
	.zero		1


	//   ....[10]....
        /*012c*/ 	.word	0x00000300
        /*0130*/ 	.word	0x000000ff
        /*0134*/ 	.word	0x00000028
        /*0138*/ 	.short	0x0100
        /*013a*/ 	.byte	0x08
	.zero		1


	//   ....[11]....
        /*013c*/ 	.word	0x00000310
        /*0140*/ 	.word	0x000000ff
        /*0144*/ 	.word	0x00000058
        /*0148*/ 	.short	0x0100
        /*014a*/ 	.byte	0x08
	.zero		1


	//   ....[12]....
        /*014c*/ 	.word	0x00000770
        /*0150*/ 	.word	0x000000ff
        /*0154*/ 	.word	0x00000070
        /*0158*/ 	.short	0x0100
        /*015a*/ 	.byte	0x06
	.zero		1


	//   ....[13]....
        /*015c*/ 	.word	0x000007f0
        /*0160*/ 	.word	0x000000ff
        /*0164*/ 	.word	0x00000078
        /*0168*/ 	.short	0x0100
        /*016a*/ 	.byte	0x06
	.zero		1


	//   ....[14]....
        /*016c*/ 	.word	0x00001770
        /*0170*/ 	.word	0x00000003
        /*0174*/ 	.word	0x00000000
        /*0178*/ 	.short	0x010a
        /*017a*/ 	.byte	0x3f
	.zero		1


	//   ....[15]....
        /*017c*/ 	.word	0x000017d0
        /*0180*/ 	.word	0x00000003
        /*0184*/ 	.word	0x00000000
        /*0188*/ 	.short	0x010a
        /*018a*/ 	.byte	0x3f
	.zero		1


	//   ....[16]....
        /*018c*/ 	.word	0x00001b50
        /*0190*/ 	.word	0x00000005
        /*0194*/ 	.word	0x00000000
        /*0198*/ 	.short	0x010a
        /*019a*/ 	.byte	0x3f
	.zero		1


	//   ....[17]....
        /*019c*/ 	.word	0x00001b90
        /*01a0*/ 	.word	0x00000005
        /*01a4*/ 	.word	0x00000000
        /*01a8*/ 	.short	0x010a
        /*01aa*/ 	.byte	0x3f
	.zero		1


	//   ....[18]....
        /*01ac*/ 	.word	0x00001df0
        /*01b0*/ 	.word	0x00000004
        /*01b4*/ 	.word	0x00000000
        /*01b8*/ 	.short	0x0101
        /*01ba*/ 	.byte	0x3f
	.zero		1


	//   ....[19]....
        /*01bc*/ 	.word	0x00001fe0
        /*01c0*/ 	.word	0x00000000
        /*01c4*/ 	.word	0x00000000
        /*01c8*/ 	.short	0x0101
        /*01ca*/ 	.byte	0x3f
	.zero		1


	//   ....[20]....
        /*01cc*/ 	.word	0x00007110
        /*01d0*/ 	.word	0x00000017
        /*01d4*/ 	.word	0x00000030
        /*01d8*/ 	.short	0x010a
        /*01da*/ 	.byte	0x3f
	.zero		1


	//   ....[21]....
        /*01dc*/ 	.word	0x00007490
        /*01e0*/ 	.word	0x00000006
        /*01e4*/ 	.word	0x00000078
        /*01e8*/ 	.short	0x0101
        /*01ea*/ 	.byte	0x3f
	.zero		1


	//   ....[22]....
        /*01ec*/ 	.word	0x00007be0
        /*01f0*/ 	.word	0x00000007
        /*01f4*/ 	.word	0x00000000
        /*01f8*/ 	.short	0x010a
        /*01fa*/ 	.byte	0x3f
	.zero		1


	//   ....[23]....
        /*01fc*/ 	.word	0x00007c60
        /*0200*/ 	.word	0x00000006
        /*0204*/ 	.word	0x00000000
        /*0208*/ 	.short	0x010a
        /*020a*/ 	.byte	0x3f
	.zero		1


	//   ....[24]....
        /*020c*/ 	.word	0x00007cf0
        /*0210*/ 	.word	0x00000007
        /*0214*/ 	.word	0x00000000
        /*0218*/ 	.short	0x010a
        /*021a*/ 	.byte	0x3f
	.zero		1


	//   ....[25]....
        /*021c*/ 	.word	0x00007d80
        /*0220*/ 	.word	0x00000006
        /*0224*/ 	.word	0x00000000
        /*0228*/ 	.short	0x010a
        /*022a*/ 	.byte	0x3f
	.zero		1


	//   ....[26]....
        /*022c*/ 	.word	0x00007e10
        /*0230*/ 	.word	0x00000007
        /*0234*/ 	.word	0x00000000
        /*0238*/ 	.short	0x010a
        /*023a*/ 	.byte	0x3f
	.zero		1


	//   ....[27]....
        /*023c*/ 	.word	0x00007ea0
        /*0240*/ 	.word	0x00000005
        /*0244*/ 	.word	0x00000000
        /*0248*/ 	.short	0x010a
        /*024a*/ 	.byte	0x3f
	.zero		1


	//   ....[28]....
        /*024c*/ 	.word	0x00007f00
        /*0250*/ 	.word	0x00000003
        /*0254*/ 	.word	0x00000000
        /*0258*/ 	.short	0x010a
        /*025a*/ 	.byte	0x3f
	.zero		1


	//   ....[29]....
        /*025c*/ 	.word	0x00007f50
        /*0260*/ 	.word	0x00000005
        /*0264*/ 	.word	0x00000000
        /*0268*/ 	.short	0x010a
        /*026a*/ 	.byte	0x3f
	.zero		1


	//   ....[30]....
        /*026c*/ 	.word	0x00008020
        /*0270*/ 	.word	0x00000017
        /*0274*/ 	.word	0x00000030
        /*0278*/ 	.short	0x010a
        /*027a*/ 	.byte	0x3f
	.zero		1


	//   ....[31]....
        /*027c*/ 	.word	0x000080f0
        /*0280*/ 	.word	0x00000007
        /*0284*/ 	.word	0x00000000
        /*0288*/ 	.short	0x010a
        /*028a*/ 	.byte	0x3f
	.zero		1


	//   ....[32]....
        /*028c*/ 	.word	0x00008140
        /*0290*/ 	.word	0x00000006
        /*0294*/ 	.word	0x00000000
        /*0298*/ 	.short	0x010a
        /*029a*/ 	.byte	0x3f
	.zero		1


	//   ....[33]....
        /*029c*/ 	.word	0x00008190
        /*02a0*/ 	.word	0x00000007
        /*02a4*/ 	.word	0x00000000
        /*02a8*/ 	.short	0x010a
        /*02aa*/ 	.byte	0x3f
	.zero		1


	//   ....[34]....
        /*02ac*/ 	.word	0x000081e0
        /*02b0*/ 	.word	0x00000006
        /*02b4*/ 	.word	0x00000000
        /*02b8*/ 	.short	0x010a
        /*02ba*/ 	.byte	0x3f
	.zero		1


	//   ....[35]....
        /*02bc*/ 	.word	0x00008230
        /*02c0*/ 	.word	0x00000007
        /*02c4*/ 	.word	0x00000000
        /*02c8*/ 	.short	0x010a
        /*02ca*/ 	.byte	0x3f
	.zero		1


	//----- nvinfo : EIATTR_NUM_MBARRIERS
	.align		4
.L_35:
        /*02cc*/ 	.byte	0x03, 0x38
        /*02ce*/ 	.short	0x000e


	//----- nvinfo : EIATTR_EXIT_INSTR_OFFSETS
	.align		4
        /*02d0*/ 	.byte	0x04, 0x1c
        /*02d2*/ 	.short	(.L_37 - .L_36)


	//   ....[0]....
.L_36:
        /*02d4*/ 	.word	0x00000a10


	//   ....[1]....
        /*02d8*/ 	.word	0x00001220


	//   ....[2]....
        /*02dc*/ 	.word	0x00006890


	//   ....[3]....
        /*02e0*/ 	.word	0x00006df0


	//   ....[4]....
        /*02e4*/ 	.word	0x00007ef0


	//----- nvinfo : EIATTR_MAX_THREADS
	.align		4
.L_37:
        /*02e8*/ 	.byte	0x04, 0x05
        /*02ea*/ 	.short	(.L_39 - .L_38)
.L_38:
        /*02ec*/ 	.word	0x00000180
        /*02f0*/ 	.word	0x00000001
        /*02f4*/ 	.word	0x00000001


	//----- nvinfo : EIATTR_CRS_STACK_SIZE
	.align		4
.L_39:
        /*02f8*/ 	.byte	0x04, 0x1e
        /*02fa*/ 	.short	(.L_41 - .L_40)
.L_40:
        /*02fc*/ 	.word	0x00000000


	//----- nvinfo : EIATTR_CBANK_PARAM_SIZE
	.align		4
.L_41:
        /*0300*/ 	.byte	0x03, 0x19
        /*0302*/ 	.short	0x0470


	//----- nvinfo : EIATTR_PARAM_CBANK
	.align		4
        /*0304*/ 	.byte	0x04, 0x0a
        /*0306*/ 	.short	(.L_43 - .L_42)
	.align		4
.L_42:
        /*0308*/ 	.word	index@(.nv.constant0._ZN7cutlass13device_kernelINS_4gemm6kernel13GemmUniversalIN4cute5tupleIJiiiiEEENS1_10collective13CollectiveMmaINS1_34MainloopSm90TmaGmmaWarpSpecializedILi6ENS5_IJNS4_1CILi8EEENSA_ILi1EEESC_EEENS1_35KernelTmaWarpSpecializedCooperativeEEENS5_IJNSA_ILi128EEESG_NSA_ILi64EEEEEENS_6half_tENS5_IJlSC_lEEESJ_SK_NS4_8TiledMMAINS4_8MMA_AtomIJNS4_4SM904GMMA26MMA_64x128x16_F32F16F16_SSILNSO_5MajorE0ELSQ_0ELNSO_7ScaleInE1ELSR_1EEEEEENS4_6LayoutINS5_IJNSA_ILi2EEESC_SC_EEENS5_IJSC_NSA_ILi0EEESX_EEEEENS5_IJNS4_10UnderscoreES10_S10_EEEEENS4_13SM90_TMA_LOADENS4_14ComposedLayoutINS4_7SwizzleILi3ELi4ELi3EEENS4_18smem_ptr_flag_bitsILi16EEENSU_INS5_IJSB_SH_EEENS5_IJSH_SC_EEEEEEEvNS4_8identityENS4_23SM90_TMA_LOAD_MULTICASTES1C_vS1D_EENS_8epilogue10collective6detail29Sm90TmaWarpSpecializedAdapterINS1H_15DefaultEpilogueISJ_SK_SK_NS1G_6thread17LinearCombinationISJ_Li1EffLNS1L_9ScaleType4KindE0ELNS_15FloatRoundStyleE2ESJ_EENS1_15EpilogueDefaultEEEEEvvEEEEvNT_6ParamsE)
        /*030c*/ 	.short	0x0210
        /*030e*/ 	.short	0x0470


	//----- nvinfo : EIATTR_SW_WAR
	.align		4
.L_43:
        /*0310*/ 	.byte	0x04, 0x36
        /*0312*/ 	.short	(.L_45 - .L_44)
.L_44:
        /*0314*/ 	.word	0x00000008
.L_45:


//--------------------- .nv.callgraph             --------------------------
	.section	.nv.callgraph,"",@"SHT_CUDA_CALLGRAPH"
	.align	4
	.sectionentsize	8
	.align		4
        /*0000*/ 	.word	0x00000000
	.align		4
        /*0004*/ 	.word	0xffffffff
	.align		4
        /*0008*/ 	.word	index@(_ZN7cutlass13device_kernelINS_4gemm6kernel13GemmUniversalIN4cute5tupleIJiiiiEEENS1_10collective13CollectiveMmaINS1_34MainloopSm90TmaGmmaWarpSpecializedILi6ENS5_IJNS4_1CILi8EEENSA_ILi1EEESC_EEENS1_35KernelTmaWarpSpecializedCooperativeEEENS5_IJNSA_ILi128EEESG_NSA_ILi64EEEEEENS_6half_tENS5_IJlSC_lEEESJ_SK_NS4_8TiledMMAINS4_8MMA_AtomIJNS4_4SM904GMMA26MMA_64x128x16_F32F16F16_SSILNSO_5MajorE0ELSQ_0ELNSO_7ScaleInE1ELSR_1EEEEEENS4_6LayoutINS5_IJNSA_ILi2EEESC_SC_EEENS5_IJSC_NSA_ILi0EEESX_EEEEENS5_IJNS4_10UnderscoreES10_S10_EEEEENS4_13SM90_TMA_LOADENS4_14ComposedLayoutINS4_7SwizzleILi3ELi4ELi3EEENS4_18smem_ptr_flag_bitsILi16EEENSU_INS5_IJSB_SH_EEENS5_IJSH_SC_EEEEEEEvNS4_8identityENS4_23SM90_TMA_LOAD_MULTICASTES1C_vS1D_EENS_8epilogue10collective6detail29Sm90TmaWarpSpecializedAdapterINS1H_15DefaultEpilogueISJ_SK_SK_NS1G_6thread17LinearCombinationISJ_Li1EffLNS1L_9ScaleType4KindE0ELNS_15FloatRoundStyleE2ESJ_EENS1_15EpilogueDefaultEEEEEvvEEEEvNT_6ParamsE)
	.align		4
        /*000c*/ 	.word	index@(__assertfail)
	.align		4
        /*0010*/ 	.word	0x00000000
	.align		4
        /*0014*/ 	.word	0xfffffffe
	.align		4
        /*0018*/ 	.word	0x00000000
	.align		4
        /*001c*/ 	.word	0xfffffffd
	.align		4
        /*0020*/ 	.word	0x00000000
	.align		4
        /*0024*/ 	.word	0xfffffffc


//--------------------- .nv.constant4             --------------------------
	.section	.nv.constant4,"a",@progbits
	.align	8
	.align		8
.nv.constant4:
        /*0000*/ 	.dword	__assertfail
	.align		8
        /*0008*/ 	.dword	__unnamed_1
	.align		8
        /*0010*/ 	.dword	_ZN40_INTERNAL_b2df9c3d_4_k_cu_275b6470_199304cuda3std3__45__cpo5beginE
	.align		8
        /*0018*/ 	.dword	_ZN40_INTERNAL_b2df9c3d_4_k_cu_275b6470_199304cuda3std3__45__cpo3endE
	.align		8
        /*0020*/ 	.dword	_ZN40_INTERNAL_b2df9c3d_4_k_cu_275b6470_199304cuda3std3__45__cpo6cbeginE
	.align		8
        /*0028*/ 	.dword	_ZN40_INTERNAL_b2df9c3d_4_k_cu_275b6470_199304cuda3std3__45__cpo4cendE
	.align		8
        /*0030*/ 	.dword	_ZN40_INTERNAL_b2df9c3d_4_k_cu_275b6470_199304cuda3std3__442_GLOBAL__N__b2df9c3d_4_k_cu_275b6470_199306ignoreE
	.align		8
        /*0038*/ 	.dword	_ZN40_INTERNAL_b2df9c3d_4_k_cu_275b6470_199304cuda3std3__419piecewise_constructE
	.align		8
        /*0040*/ 	.dword	_ZN40_INTERNAL_b2df9c3d_4_k_cu_275b6470_199304cuda3std3__48in_placeE
	.align		8
        /*0048*/ 	.dword	_ZN40_INTERNAL_b2df9c3d_4_k_cu_275b6470_199304cuda3std6ranges3__45__cpo4swapE
	.align		8
        /*0050*/ 	.dword	_ZN40_INTERNAL_b2df9c3d_4_k_cu_275b6470_199304cuda3std6ranges3__45__cpo9iter_moveE
	.align		8
        /*0058*/ 	.dword	_ZN40_INTERNAL_b2df9c3d_4_k_cu_275b6470_199304cute7productE
	.align		8
        /*0060*/ 	.dword	_ZN40_INTERNAL_b2df9c3d_4_k_cu_275b6470_199304cute1_E
	.align		8
        /*0068*/ 	.dword	$str$22
	.align		8
        /*0070*/ 	.dword	$str$23


//--------------------- .text._ZN7cutlass13device_kernelINS_4gemm6kernel13GemmUniversalIN4cute5tupleIJiiiiEEENS1_10collective13CollectiveMmaINS1_34MainloopSm90TmaGmmaWarpSpecializedILi6ENS5_IJNS4_1CILi8EEENSA_ILi1EEESC_EEENS1_35KernelTmaWarpSpecializedCooperativeEEENS5_IJNSA_ILi128EEESG_NSA_ILi64EEEEEENS_6half_tENS5_IJlSC_lEEESJ_SK_NS4_8TiledMMAINS4_8MMA_AtomIJNS4_4SM904GMMA26MMA_64x128x16_F32F16F16_SSILNSO_5MajorE0ELSQ_0ELNSO_7ScaleInE1ELSR_1EEEEEENS4_6LayoutINS5_IJNSA_ILi2EEESC_SC_EEENS5_IJSC_NSA_ILi0EEESX_EEEEENS5_IJNS4_10UnderscoreES10_S10_EEEEENS4_13SM90_TMA_LOADENS4_14ComposedLayoutINS4_7SwizzleILi3ELi4ELi3EEENS4_18smem_ptr_flag_bitsILi16EEENSU_INS5_IJSB_SH_EEENS5_IJSH_SC_EEEEEEEvNS4_8identityENS4_23SM90_TMA_LOAD_MULTICASTES1C_vS1D_EENS_8epilogue10collective6detail29Sm90TmaWarpSpecializedAdapterINS1H_15DefaultEpilogueISJ_SK_SK_NS1G_6thread17LinearCombinationISJ_Li1EffLNS1L_9ScaleType4KindE0ELNS_15FloatRoundStyleE2ESJ_EENS1_15EpilogueDefaultEEEEEvvEEEEvNT_6ParamsE --------------------------
	.section	.text._ZN7cutlass13device_kernelINS_4gemm6kernel13GemmUniversalIN4cute5tupleIJiiiiEEENS1_10collective13CollectiveMmaINS1_34MainloopSm90TmaGmmaWarpSpecializedILi6ENS5_IJNS4_1CILi8EEENSA_ILi1EEESC_EEENS1_35KernelTmaWarpSpecializedCooperativeEEENS5_IJNSA_ILi128EEESG_NSA_ILi64EEEEEENS_6half_tENS5_IJlSC_lEEESJ_SK_NS4_8TiledMMAINS4_8MMA_AtomIJNS4_4SM904GMMA26MMA_64x128x16_F32F16F16_SSILNSO_5MajorE0ELSQ_0ELNSO_7ScaleInE1ELSR_1EEEEEENS4_6LayoutINS5_IJNSA_ILi2EEESC_SC_EEENS5_IJSC_NSA_ILi0EEESX_EEEEENS5_IJNS4_10UnderscoreES10_S10_EEEEENS4_13SM90_TMA_LOADENS4_14ComposedLayoutINS4_7SwizzleILi3ELi4ELi3EEENS4_18smem_ptr_flag_bitsILi16EEENSU_INS5_IJSB_SH_EEENS5_IJSH_SC_EEEEEEEvNS4_8identityENS4_23SM90_TMA_LOAD_MULTICASTES1C_vS1D_EENS_8epilogue10collective6detail29Sm90TmaWarpSpecializedAdapterINS1H_15DefaultEpilogueISJ_SK_SK_NS1G_6thread17LinearCombinationISJ_Li1EffLNS1L_9ScaleType4KindE0ELNS_15FloatRoundStyleE2ESJ_EENS1_15EpilogueDefaultEEEEEvvEEEEvNT_6ParamsE,"ax",@progbits
	.align	128
.text._ZN7cutlass13device_kernelINS_4gemm6kernel13GemmUniversalIN4cute5tupleIJiiiiEEENS1_10collective13CollectiveMmaINS1_34MainloopSm90TmaGmmaWarpSpecializedILi6ENS5_IJNS4_1CILi8EEENSA_ILi1EEESC_EEENS1_35KernelTmaWarpSpecializedCooperativeEEENS5_IJNSA_ILi128EEESG_NSA_ILi64EEEEEENS_6half_tENS5_IJlSC_lEEESJ_SK_NS4_8TiledMMAINS4_8MMA_AtomIJNS4_4SM904GMMA26MMA_64x128x16_F32F16F16_SSILNSO_5MajorE0ELSQ_0ELNSO_7ScaleInE1ELSR_1EEEEEENS4_6LayoutINS5_IJNSA_ILi2EEESC_SC_EEENS5_IJSC_NSA_ILi0EEESX_EEEEENS5_IJNS4_10UnderscoreES10_S10_EEEEENS4_13SM90_TMA_LOADENS4_14ComposedLayoutINS4_7SwizzleILi3ELi4ELi3EEENS4_18smem_ptr_flag_bitsILi16EEENSU_INS5_IJSB_SH_EEENS5_IJSH_SC_EEEEEEEvNS4_8identityENS4_23SM90_TMA_LOAD_MULTICASTES1C_vS1D_EENS_8epilogue10collective6detail29Sm90TmaWarpSpecializedAdapterINS1H_15DefaultEpilogueISJ_SK_SK_NS1G_6thread17LinearCombinationISJ_Li1EffLNS1L_9ScaleType4KindE0ELNS_15FloatRoundStyleE2ESJ_EENS1_15EpilogueDefaultEEEEEvvEEEEvNT_6ParamsE:
        .type           _ZN7cutlass13device_kernelINS_4gemm6kernel13GemmUniversalIN4cute5tupleIJiiiiEEENS1_10collective13CollectiveMmaINS1_34MainloopSm90TmaGmmaWarpSpecializedILi6ENS5_IJNS4_1CILi8EEENSA_ILi1EEESC_EEENS1_35KernelTmaWarpSpecializedCooperativeEEENS5_IJNSA_ILi128EEESG_NSA_ILi64EEEEEENS_6half_tENS5_IJlSC_lEEESJ_SK_NS4_8TiledMMAINS4_8MMA_AtomIJNS4_4SM904GMMA26MMA_64x128x16_F32F16F16_SSILNSO_5MajorE0ELSQ_0ELNSO_7ScaleInE1ELSR_1EEEEEENS4_6LayoutINS5_IJNSA_ILi2EEESC_SC_EEENS5_IJSC_NSA_ILi0EEESX_EEEEENS5_IJNS4_10UnderscoreES10_S10_EEEEENS4_13SM90_TMA_LOADENS4_14ComposedLayoutINS4_7SwizzleILi3ELi4ELi3EEENS4_18smem_ptr_flag_bitsILi16EEENSU_INS5_IJSB_SH_EEENS5_IJSH_SC_EEEEEEEvNS4_8identityENS4_23SM90_TMA_LOAD_MULTICASTES1C_vS1D_EENS_8epilogue10collective6detail29Sm90TmaWarpSpecializedAdapterINS1H_15DefaultEpilogueISJ_SK_SK_NS1G_6thread17LinearCombinationISJ_Li1EffLNS1L_9ScaleType4KindE0ELNS_15FloatRoundStyleE2ESJ_EENS1_15EpilogueDefaultEEEEEvvEEEEvNT_6ParamsE,@function
        .size           _ZN7cutlass13device_kernelINS_4gemm6kernel13GemmUniversalIN4cute5tupleIJiiiiEEENS1_10collective13CollectiveMmaINS1_34MainloopSm90TmaGmmaWarpSpecializedILi6ENS5_IJNS4_1CILi8EEENSA_ILi1EEESC_EEENS1_35KernelTmaWarpSpecializedCooperativeEEENS5_IJNSA_ILi128EEESG_NSA_ILi64EEEEEENS_6half_tENS5_IJlSC_lEEESJ_SK_NS4_8TiledMMAINS4_8MMA_AtomIJNS4_4SM904GMMA26MMA_64x128x16_F32F16F16_SSILNSO_5MajorE0ELSQ_0ELNSO_7ScaleInE1ELSR_1EEEEEENS4_6LayoutINS5_IJNSA_ILi2EEESC_SC_EEENS5_IJSC_NSA_ILi0EEESX_EEEEENS5_IJNS4_10UnderscoreES10_S10_EEEEENS4_13SM90_TMA_LOADENS4_14ComposedLayoutINS4_7SwizzleILi3ELi4ELi3EEENS4_18smem_ptr_flag_bitsILi16EEENSU_INS5_IJSB_SH_EEENS5_IJSH_SC_EEEEEEEvNS4_8identityENS4_23SM90_TMA_LOAD_MULTICASTES1C_vS1D_EENS_8epilogue10collective6detail29Sm90TmaWarpSpecializedAdapterINS1H_15DefaultEpilogueISJ_SK_SK_NS1G_6thread17LinearCombinationISJ_Li1EffLNS1L_9ScaleType4KindE0ELNS_15FloatRoundStyleE2ESJ_EENS1_15EpilogueDefaultEEEEEvvEEEEvNT_6ParamsE,(.L_x_201 - _ZN7cutlass13device_kernelINS_4gemm6kernel13GemmUniversalIN4cute5tupleIJiiiiEEENS1_10collective13CollectiveMmaINS1_34MainloopSm90TmaGmmaWarpSpecializedILi6ENS5_IJNS4_1CILi8EEENSA_ILi1EEESC_EEENS1_35KernelTmaWarpSpecializedCooperativeEEENS5_IJNSA_ILi128EEESG_NSA_ILi64EEEEEENS_6half_tENS5_IJlSC_lEEESJ_SK_NS4_8TiledMMAINS4_8MMA_AtomIJNS4_4SM904GMMA26MMA_64x128x16_F32F16F16_SSILNSO_5MajorE0ELSQ_0ELNSO_7ScaleInE1ELSR_1EEEEEENS4_6LayoutINS5_IJNSA_ILi2EEESC_SC_EEENS5_IJSC_NSA_ILi0EEESX_EEEEENS5_IJNS4_10UnderscoreES10_S10_EEEEENS4_13SM90_TMA_LOADENS4_14ComposedLayoutINS4_7SwizzleILi3ELi4ELi3EEENS4_18smem_ptr_flag_bitsILi16EEENSU_INS5_IJSB_SH_EEENS5_IJSH_SC_EEEEEEEvNS4_8identityENS4_23SM90_TMA_LOAD_MULTICASTES1C_vS1D_EENS_8epilogue10collective6detail29Sm90TmaWarpSpecializedAdapterINS1H_15DefaultEpilogueISJ_SK_SK_NS1G_6thread17LinearCombinationISJ_Li1EffLNS1L_9ScaleType4KindE0ELNS_15FloatRoundStyleE2ESJ_EENS1_15EpilogueDefaultEEEEEvvEEEEvNT_6ParamsE)
        .other          _ZN7cutlass13device_kernelINS_4gemm6kernel13GemmUniversalIN4cute5tupleIJiiiiEEENS1_10collective13CollectiveMmaINS1_34MainloopSm90TmaGmmaWarpSpecializedILi6ENS5_IJNS4_1CILi8EEENSA_ILi1EEESC_EEENS1_35KernelTmaWarpSpecializedCooperativeEEENS5_IJNSA_ILi128EEESG_NSA_ILi64EEEEEENS_6half_tENS5_IJlSC_lEEESJ_SK_NS4_8TiledMMAINS4_8MMA_AtomIJNS4_4SM904GMMA26MMA_64x128x16_F32F16F16_SSILNSO_5MajorE0ELSQ_0ELNSO_7ScaleInE1ELSR_1EEEEEENS4_6LayoutINS5_IJNSA_ILi2EEESC_SC_EEENS5_IJSC_NSA_ILi0EEESX_EEEEENS5_IJNS4_10UnderscoreES10_S10_EEEEENS4_13SM90_TMA_LOADENS4_14ComposedLayoutINS4_7SwizzleILi3ELi4ELi3EEENS4_18smem_ptr_flag_bitsILi16EEENSU_INS5_IJSB_SH_EEENS5_IJSH_SC_EEEEEEEvNS4_8identityENS4_23SM90_TMA_LOAD_MULTICASTES1C_vS1D_EENS_8epilogue10collective6detail29Sm90TmaWarpSpecializedAdapterINS1H_15DefaultEpilogueISJ_SK_SK_NS1G_6thread17LinearCombinationISJ_Li1EffLNS1L_9ScaleType4KindE0ELNS_15FloatRoundStyleE2ESJ_EENS1_15EpilogueDefaultEEEEEvvEEEEvNT_6ParamsE,@"STO_CUDA_ENTRY STV_DEFAULT"
_ZN7cutlass13device_kernelINS_4gemm6kernel13GemmUniversalIN4cute5tupleIJiiiiEEENS1_10collective13CollectiveMmaINS1_34MainloopSm90TmaGmmaWarpSpecializedILi6ENS5_IJNS4_1CILi8EEENSA_ILi1EEESC_EEENS1_35KernelTmaWarpSpecializedCooperativeEEENS5_IJNSA_ILi128EEESG_NSA_ILi64EEEEEENS_6half_tENS5_IJlSC_lEEESJ_SK_NS4_8TiledMMAINS4_8MMA_AtomIJNS4_4SM904GMMA26MMA_64x128x16_F32F16F16_SSILNSO_5MajorE0ELSQ_0ELNSO_7ScaleInE1ELSR_1EEEEEENS4_6LayoutINS5_IJNSA_ILi2EEESC_SC_EEENS5_IJSC_NSA_ILi0EEESX_EEEEENS5_IJNS4_10UnderscoreES10_S10_EEEEENS4_13SM90_TMA_LOADENS4_14ComposedLayoutINS4_7SwizzleILi3ELi4ELi3EEENS4_18smem_ptr_flag_bitsILi16EEENSU_INS5_IJSB_SH_EEENS5_IJSH_SC_EEEEEEEvNS4_8identityENS4_23SM90_TMA_LOAD_MULTICASTES1C_vS1D_EENS_8epilogue10collective6detail29Sm90TmaWarpSpecializedAdapterINS1H_15DefaultEpilogueISJ_SK_SK_NS1G_6thread17LinearCombinationISJ_Li1EffLNS1L_9ScaleType4KindE0ELNS_15FloatRoundStyleE2ESJ_EENS1_15EpilogueDefaultEEEEEvvEEEEvNT_6ParamsE:
[----:B------:R-:W0:Y:S01]  /*0000*/  LDC R1, c[0x0][0x28] ;  /* 0x00000a00ff017b82 */ /* 0x000e220000000800 */
[----:B------:R-:W1:Y:S01]  /*0010*/  S2R R95, SR_TID.X ;  /* 0x00000000005f7919 */ /* 0x000e620000002100 */
[----:B------:R-:W-:Y:S01]  /*0020*/  ELECT P0, URZ, PT ;  /* 0x00000000003f782f */ /* 0x000fe20003800000 */
[----:B------:R-:W-:Y:S01]  /*0030*/  BSSY B0, `(.L_x_0) ;  /* 0x000000f000007945 */ /* 0x000fe20003800000 */
[--C-:B-1----:R-:W-:Y:S02]  /*0040*/  SHF.R.U32.HI R0, RZ, 0x5, R95.reuse ;  /* 0x00000005ff007819 */ /* 0x102fe4000001165f */
[----:B------:R-:W-:-:S03]  /*0050*/  SHF.R.U32.HI R7, RZ, 0x7, R95 ;  /* 0x00000007ff077819 */ /* 0x000fc6000001165f */
[----:B------:R-:W1:Y:S04]  /*0060*/  SHFL.IDX PT, R3, R0, RZ, 0x1f ;  /* 0x00001fff00037589 */ /* 0x000e6800000e0000 */
[----:B------:R2:W3:Y:S01]  /*0070*/  SHFL.IDX PT, R2, R7, RZ, 0x1f ;  /* 0x00001fff07027589 */ /* 0x0004e200000e0000 */
[----:B-1----:R-:W-:-:S13]  /*0080*/  ISETP.NE.OR P0, PT, R3, RZ, !P0 ;  /* 0x000000ff0300720c */ /* 0x002fda0004705670 */
[----:B0-23--:R-:W-:Y:S05]  /*0090*/  @P0 BRA `(.L_x_1) ;  /* 0x0000000000200947 */ /* 0x00dfea0003800000 */
[----:B------:R-:W-:Y:S02]  /*00a0*/  ULDC.64 UR4, c[0x0][0x198] ;  /* 0x0000660000047ab9 */ /* 0x000fe40000000a00 */
[----:B------:R-:W-:Y:S02]  /*00b0*/  UIADD3 UR6, UP0, UR4, 0xf0, URZ ;  /* 0x000000f004067890 */ /* 0x000fe4000ff1e03f */
[----:B------:R-:W-:Y:S02]  /*00c0*/  UIADD3 UR4, UP1, UR4, 0x1f0, URZ ;  /* 0x000001f004047890 */ /* 0x000fe4000ff3e03f */
[----:B------:R-:W-:Y:S02]  /*00d0*/  UIADD3.X UR7, URZ, UR5, URZ, UP0, !UPT ;  /* 0x000000053f077290 */ /* 0x000fe400087fe43f */
[----:B------:R-:W-:-:S07]  /*00e0*/  UIADD3.X UR5, URZ, UR5, URZ, UP1, !UPT ;  /* 0x000000053f057290 */ /* 0x000fce0008ffe43f */
[----:B------:R0:W-:Y:S02]  /*00f0*/  UTMACCTL.PF [UR6] ;  /* 0x00000000060079b9 */ /* 0x0001e40008040000 */
[----:B------:R0:W-:Y:S02]  /*0100*/  UTMACCTL.PF [UR4] ;  /* 0x00000000040079b9 */ /* 0x0001e40008040000 */
[----:B0-----:R-:W-:Y:S01]  /*0110*/  NOP ;  /* 0x0000000000007918 */ /* 0x001fe20000000000 */
.L_x_1:
[----:B------:R-:W-:Y:S05]  /*0120*/  BSYNC B0 ;  /* 0x0000000000007941 */ /* 0x000fea0003800000 */
.L_x_0:
[----:B------:R-:W0:Y:S01]  /*0130*/  SHFL.IDX PT, R5, R0, RZ, 0x1f ;  /* 0x00001fff00057589 */ /* 0x000e2200000e0000 */
[----:B------:R-:W-:-:S04]  /*0140*/  SHF.R.S32.HI R4, RZ, 0x1f, R95 ;  /* 0x0000001fff047819 */ /* 0x000fc8000001145f */
[----:B------:R-:W-:-:S04]  /*0150*/  LEA.HI R4, R4, R95, RZ, 0x7 ;  /* 0x0000005f04047211 */ /* 0x000fc800078f38ff */
[----:B------:R-:W-:Y:S02]  /*0160*/  LOP3.LUT R4, R4, 0xffffff80, RZ, 0xc0, !PT ;  /* 0xffffff8004047812 */ /* 0x000fe400078ec0ff */
[----:B0-----:R-:W-:-:S13]  /*0170*/  ISETP.NE.AND P0, PT, R5, RZ, PT ;  /* 0x000000ff0500720c */ /* 0x001fda0003f05270 */
[----:B------:R-:W-:Y:S05]  /*0180*/  @P0 BRA `(.L_x_2) ;  /* 0x0000000000680947 */ /* 0x000fea0003800000 */
[----:B------:R-:W0:Y:S01]  /*0190*/  S2UR UR8, SR_CgaCtaId ;  /* 0x00000000000879c3 */ /* 0x000e220000008800 */
[----:B------:R-:W-:Y:S01]  /*01a0*/  UMOV UR4, 0x400 ;  /* 0x0000040000047882 */ /* 0x000fe20000000000 */
[----:B------:R-:W-:Y:S01]  /*01b0*/  UMOV UR5, 0x1 ;  /* 0x0000000100057882 */ /* 0x000fe20000000000 */
[----:B------:R-:W-:Y:S01]  /*01c0*/  UMOV UR6, 0x10 ;  /* 0x0000001000067882 */ /* 0x000fe20000000000 */
[----:B------:R-:W-:Y:S01]  /*01d0*/  ELECT P0, URZ, PT ;  /* 0x00000000003f782f */ /* 0x000fe20003800000 */
[----:B------:R-:W-:-:S04]  /*01e0*/  UIADD3 UR6, -UR6, 0x100000, URZ ;  /* 0x0010000006067890 */ /* 0x000fc8000fffe13f */
[----:B------:R-:W-:Y:S02]  /*01f0*/  USHF.L.U32 UR7, UR6, 0xb, URZ ;  /* 0x0000000b06077899 */ /* 0x000fe4000800063f */
[----:B------:R-:W-:Y:S02]  /*0200*/  USHF.L.U32 UR6, UR6, 0x1, URZ ;  /* 0x0000000106067899 */ /* 0x000fe4000800063f */
[----:B0-----:R-:W-:Y:S02]  /*0210*/  ULEA UR8, UR8, UR4, 0x18 ;  /* 0x0000000408087291 */ /* 0x001fe4000f8ec03f */
[----:B------:R-:W-:-:S04]  /*0220*/  UIADD3 UR4, -UR5, 0x100000, URZ ;  /* 0x0010000005047890 */ /* 0x000fc8000fffe13f */
[----:B------:R-:W-:Y:S02]  /*0230*/  USHF.L.U32 UR5, UR4, 0xb, URZ ;  /* 0x0000000b04057899 */ /* 0x000fe4000800063f */
[----:B------:R-:W-:Y:S01]  /*0240*/  USHF.L.U32 UR4, UR4, 0x1, URZ ;  /* 0x0000000104047899 */ /* 0x000fe2000800063f */
[----:B------:R-:W0:Y:S11]  /*0250*/  FENCE.VIEW.ASYNC.S ;  /* 0x00000000000073c6 */ /* 0x000e360000000000 */
[----:B0-----:R0:W1:Y:S01]  /*0260*/  SYNCS.EXCH.64 URZ, [UR8], UR4 ;  /* 0x00000004083f75b2 */ /* 0x0010620008000100 */
[----:B------:R0:W2:Y:S01]  /*0270*/  SYNCS.EXCH.64 URZ, [UR8+0x30], UR6 ;  /* 0x00003006083f75b2 */ /* 0x0000a20008000100 */
[----:B------:R0:W3:Y:S01]  /*0280*/  SYNCS.EXCH.64 URZ, [UR8+0x8], UR4 ;  /* 0x00000804083f75b2 */ /* 0x0000e20008000100 */
[----:B------:R0:W4:Y:S01]  /*0290*/  SYNCS.EXCH.64 URZ, [UR8+0x38], UR6 ;  /* 0x00003806083f75b2 */ /* 0x0001220008000100 */
[----:B------:R0:W0:Y:S01]  /*02a0*/  SYNCS.EXCH.64 URZ, [UR8+0x10], UR4 ;  /* 0x00001004083f75b2 */ /* 0x0000220008000100 */
[----:B------:R0:W0:Y:S01]  /*02b0*/  SYNCS.EXCH.64 URZ, [UR8+0x40], UR6 ;  /* 0x00004006083f75b2 */ /* 0x0000220008000100 */
[----:B------:R0:W0:Y:S01]  /*02c0*/  SYNCS.EXCH.64 URZ, [UR8+0x18], UR4 ;  /* 0x00001804083f75b2 */ /* 0x0000220008000100 */
[----:B------:R0:W0:Y:S01]  /*02d0*/  SYNCS.EXCH.64 URZ, [UR8+0x48], UR6 ;  /* 0x00004806083f75b2 */ /* 0x0000220008000100 */
[----:B------:R0:W0:Y:S01]  /*02e0*/  SYNCS.EXCH.64 URZ, [UR8+0x20], UR4 ;  /* 0x00002004083f75b2 */ /* 0x0000220008000100 */
[----:B------:R0:W0:Y:S01]  /*02f0*/  SYNCS.EXCH.64 URZ, [UR8+0x50], UR6 ;  /* 0x00005006083f75b2 */ /* 0x0000220008000100 */
[----:B------:R0:W0:Y:S01]  /*0300*/  SYNCS.EXCH.64 URZ, [UR8+0x28], UR4 ;  /* 0x00002804083f75b2 */ /* 0x0000220008000100 */
[----:B------:R0:W0:Y:S01]  /*0310*/  SYNCS.EXCH.64 URZ, [UR8+0x58], UR6 ;  /* 0x00005806083f75b2 */ /* 0x0000220008000100 */
[----:B------:R-:W-:Y:S01]  /*0320*/  NOP ;  /* 0x0000000000007918 */ /* 0x000fe20000000000 */
.L_x_2:
[----:B------:R-:W-:Y:S01]  /*0330*/  IMAD.IADD R8, R95, 0x1, -R4 ;  /* 0x000000015f087824 */ /* 0x000fe200078e0a04 */
[----:B------:R-:W5:Y:S01]  /*0340*/  SHFL.IDX PT, R0, R0, RZ, 0x1f ;  /* 0x00001fff00007589 */ /* 0x000f6200000e0000 */
[----:B0-----:R-:W0:Y:S01]  /*0350*/  S2UR UR8, SR_CTAID.X ;  /* 0x00000000000879c3 */ /* 0x001e220000002500 */
[----:B------:R-:W-:Y:S02]  /*0360*/  SHF.R.S32.HI R10, RZ, 0x1f, R5 ;  /* 0x0000001fff0a7819 */ /* 0x000fe40000011405 */
[----:B------:R-:W-:Y:S02]  /*0370*/  ELECT P0, URZ, PT ;  /* 0x00000000003f782f */ /* 0x000fe40003800000 */
[----:B------:R-:W-:Y:S01]  /*0380*/  SHF.R.S32.HI R9, RZ, 0x1f, R8 ;  /* 0x0000001fff097819 */ /* 0x000fe20000011408 */
[----:B------:R-:W1:Y:S01]  /*0390*/  S2R R4, SR_CTAID.Y ;  /* 0x0000000000047919 */ /* 0x000e620000002600 */
[----:B------:R-:W-:Y:S01]  /*03a0*/  LEA.HI R10, R10, R5, RZ, 0x2 ;  /* 0x000000050a0a7211 */ /* 0x000fe200078f10ff */
[----:B------:R-:W-:Y:S01]  /*03b0*/  ULDC UR4, c[0x0][0x150] ;  /* 0x0000540000047ab9 */ /* 0x000fe20000000800 */
[----:B------:R-:W-:Y:S01]  /*03c0*/  LEA.HI R9, R9, R8, RZ, 0x3 ;  /* 0x0000000809097211 */ /* 0x000fe200078f18ff */
[----:B------:R-:W2:Y:S01]  /*03d0*/  LDC R13, c[0x0][0x144] ;  /* 0x00005100ff0d7b82 */ /* 0x000ea20000000800 */
[----:B------:R-:W-:Y:S01]  /*03e0*/  LOP3.LUT R10, R10, 0x3ffffffc, RZ, 0xc0, !PT ;  /* 0x3ffffffc0a0a7812 */ /* 0x000fe200078ec0ff */
[----:B------:R-:W-:Y:S01]  /*03f0*/  NOP ;  /* 0x0000000000007918 */ /* 0x000fe20000000000 */
[--C-:B------:R-:W-:Y:S01]  /*0400*/  SHF.R.S32.HI R6, RZ, 0x3, R9.reuse ;  /* 0x00000003ff067819 */ /* 0x100fe20000011409 */
[----:B------:R-:W-:Y:S01]  /*0410*/  NOP ;  /* 0x0000000000007918 */ /* 0x000fe20000000000 */
[----:B------:R-:W-:Y:S01]  /*0420*/  SHF.R.S32.HI R9, RZ, 0x1f, R9 ;  /* 0x0000001fff097819 */ /* 0x000fe20000011409 */
[----:B------:R-:W-:Y:S01]  /*0430*/  IMAD.IADD R10, R5, 0x1, -R10 ;  /* 0x00000001050a7824 */ /* 0x000fe200078e0a0a */
[----:B------:R-:W-:Y:S01]  /*0440*/  ISETP.NE.AND P3, PT, R2, RZ, PT ;  /* 0x000000ff0200720c */ /* 0x000fe20003f65270 */
[----:B------:R-:W3:Y:S01]  /*0450*/  LDC R15, c[0x0][0x140] ;  /* 0x00005000ff0f7b82 */ /* 0x000ee20000000800 */
[----:B------:R-:W-:Y:S01]  /*0460*/  LEA.HI R9, R9, R6, RZ, 0x2 ;  /* 0x0000000609097211 */ /* 0x000fe200078f10ff */
[----:B------:R-:W-:-:S03]  /*0470*/  IMAD.MOV.U32 R22, RZ, RZ, 0x1 ;  /* 0x00000001ff167424 */ /* 0x000fc600078e00ff */
[----:B------:R-:W-:Y:S02]  /*0480*/  LOP3.LUT R9, R9, 0xfffffffc, RZ, 0xc0, !PT ;  /* 0xfffffffc09097812 */ /* 0x000fe400078ec0ff */
[----:B-----5:R-:W-:Y:S02]  /*0490*/  ISETP.NE.OR P0, PT, R0, RZ, !P0 ;  /* 0x000000ff0000720c */ /* 0x020fe40004705670 */
[----:B0-----:R-:W-:Y:S01]  /*04a0*/  I2FP.F32.U32 R0, UR8 ;  /* 0x0000000800007c45 */ /* 0x001fe20008201000 */
[----:B------:R-:W-:-:S04]  /*04b0*/  IMAD.IADD R9, R6, 0x1, -R9 ;  /* 0x0000000106097824 */ /* 0x000fc800078e0a09 */
[----:B------:R-:W-:Y:S02]  /*04c0*/  IMAD R9, R10, 0x4, R9 ;  /* 0x000000040a097824 */ /* 0x000fe400078e0209 */
[----:B------:R-:W-:Y:S01]  /*04d0*/  FMUL R11, R0, UR4 ;  /* 0x00000004000b7c20 */ /* 0x000fe20008400000 */
[----:B------:R-:W-:Y:S01]  /*04e0*/  ULDC UR4, c[0x0][0x154] ;  /* 0x0000550000047ab9 */ /* 0x000fe20000000800 */
[C---:B------:R-:W-:Y:S02]  /*04f0*/  IMAD.SHL.U32 R0, R9.reuse, 0x4, RZ ;  /* 0x0000000409007824 */ /* 0x040fe400078e00ff */
[----:B------:R-:W-:Y:S02]  /*0500*/  VOTEU.ALL UP0, P0 ;  /* 0x00000000003f7886 */ /* 0x000fe40000000000 */
[----:B------:R-:W0:Y:S01]  /*0510*/  F2I.U32.TRUNC.NTZ R11, R11 ;  /* 0x0000000b000b7305 */ /* 0x000e22000020f000 */
[----:B-1----:R-:W-:Y:S01]  /*0520*/  I2FP.F32.U32 R12, R4 ;  /* 0x00000004000c7245 */ /* 0x002fe20000201000 */
[----:B------:R-:W-:Y:S01]  /*0530*/  VOTEU.ALL UP1, P0 ;  /* 0x00000000003f7886 */ /* 0x000fe20000020000 */
[----:B------:R-:W-:Y:S01]  /*0540*/  LOP3.LUT R19, R9, 0xc, R0, 0x78, !PT ;  /* 0x0000000c09137812 */ /* 0x000fe200078e7800 */
[----:B------:R-:W1:Y:S01]  /*0550*/  @!UP0 S2UR UR7, SR_CgaCtaId ;  /* 0x00000000000789c3 */ /* 0x000e620000008800 */
[----:B------:R-:W-:Y:S01]  /*0560*/  SHF.R.S32.HI R0, RZ, 0x1f, R3 ;  /* 0x0000001fff007819 */ /* 0x000fe20000011403 */
[----:B------:R-:W-:Y:S01]  /*0570*/  FMUL R14, R12, UR4 ;  /* 0x000000040c0e7c20 */ /* 0x000fe20008400000 */
[----:B------:R-:W-:Y:S01]  /*0580*/  SHF.R.S32.HI R6, RZ, 0x1f, R19 ;  /* 0x0000001fff067819 */ /* 0x000fe20000011413 */
[----:B------:R-:W-:Y:S01]  /*0590*/  UMOV UR4, 0x20 ;  /* 0x0000002000047882 */ /* 0x000fe20000000000 */
[----:B------:R-:W-:Y:S01]  /*05a0*/  LEA.HI R0, R0, R3, RZ, 0x2 ;  /* 0x0000000300007211 */ /* 0x000fe200078f10ff */
[----:B------:R-:W-:Y:S01]  /*05b0*/  @!UP0 UMOV UR6, 0x400 ;  /* 0x0000040000068882 */ /* 0x000fe20000000000 */
[----:B------:R-:W-:Y:S01]  /*05c0*/  LEA.HI R10, R6, R19, RZ, 0x3 ;  /* 0x00000013060a7211 */ /* 0x000fe200078f18ff */
[----:B------:R-:W5:Y:S01]  /*05d0*/  LDC R9, c[0x0][0x148] ;  /* 0x00005200ff097b82 */ /* 0x000f620000000800 */
[----:B------:R-:W4:Y:S01]  /*05e0*/  F2I.U32.TRUNC.NTZ R14, R14 ;  /* 0x0000000e000e7305 */ /* 0x000f22000020f000 */
[----:B------:R-:W-:Y:S01]  /*05f0*/  LOP3.LUT R0, R0, 0xfffffffc, RZ, 0xc0, !PT ;  /* 0xfffffffc00007812 */ /* 0x000fe200078ec0ff */
[----:B0-----:R-:W-:Y:S01]  /*0600*/  IMAD.MOV R6, RZ, RZ, -R11 ;  /* 0x000000ffff067224 */ /* 0x001fe200078e0a0b */
[----:B------:R-:W-:Y:S01]  /*0610*/  LOP3.LUT R12, R10, 0xfffffff8, RZ, 0xc0, !PT ;  /* 0xfffffff80a0c7812 */ /* 0x000fe200078ec0ff */
[----:B------:R-:W-:-:S04]  /*0620*/  @!UP0 UIADD3 UR4, -UR4, 0x100000, URZ ;  /* 0x0010000004048890 */ /* 0x000fc8000fffe13f */
[----:B------:R-:W-:Y:S02]  /*0630*/  @!UP0 USHF.L.U32 UR5, UR4, 0xb, URZ ;  /* 0x0000000b04058899 */ /* 0x000fe4000800063f */
[----:B------:R-:W-:Y:S01]  /*0640*/  @!UP0 USHF.L.U32 UR4, UR4, 0x1, URZ ;  /* 0x0000000104048899 */ /* 0x000fe2000800063f */
[----:B---3--:R-:W-:Y:S01]  /*0650*/  ISETP.EQ.U32.AND P2, PT, R15, 0x1, PT ;  /* 0x000000010f00780c */ /* 0x008fe20003f42070 */
[----:B--2---:R-:W-:Y:S02]  /*0660*/  IMAD R6, R13, R6, UR8 ;  /* 0x000000080d067e24 */ /* 0x004fe4000f8e0206 */
[----:B------:R-:W-:Y:S02]  /*0670*/  IMAD.IADD R11, R19, 0x1, -R12 ;  /* 0x00000001130b7824 */ /* 0x000fe400078e0a0c */
[----:B------:R-:W-:Y:S01]  /*0680*/  IMAD.IADD R3, R3, 0x1, -R0 ;  /* 0x0000000103037824 */ /* 0x000fe200078e0a00 */
[----:B------:R-:W-:Y:S02]  /*0690*/  LOP3.LUT R0, R95, 0x7f, RZ, 0xc0, !PT ;  /* 0x0000007f5f007812 */ /* 0x000fe400078ec0ff */
[----:B------:R-:W-:Y:S01]  /*06a0*/  ISETP.NE.AND P4, PT, R11, R6, PT ;  /* 0x000000060b00720c */ /* 0x000fe20003f85270 */
[----:B----4-:R-:W-:Y:S01]  /*06b0*/  IMAD.MOV R23, RZ, RZ, -R14 ;  /* 0x000000ffff177224 */ /* 0x010fe200078e0a0e */
[----:B-1----:R-:W-:Y:S01]  /*06c0*/  @!UP0 ULEA UR6, UR7, UR6, 0x18 ;  /* 0x0000000607068291 */ /* 0x002fe2000f8ec03f */
[C---:B------:R-:W-:Y:S01]  /*06d0*/  ISETP.NE.AND P1, PT, R3.reuse, 0x3, PT ;  /* 0x000000030300780c */ /* 0x040fe20003f25270 */
[----:B------:R-:W-:Y:S01]  /*06e0*/  VOTEU.ALL UP0, P0 ;  /* 0x00000000003f7886 */ /* 0x000fe20000000000 */
[----:B------:R-:W-:Y:S01]  /*06f0*/  LOP3.LUT P0, RZ, R8, 0x7, RZ, 0xc0, !PT ;  /* 0x0000000708ff7812 */ /* 0x000fe2000780c0ff */
[----:B------:R-:W-:Y:S01]  /*0700*/  VIADD R8, R2, 0xffffffff ;  /* 0xffffffff02087836 */ /* 0x000fe20000000000 */
[----:B------:R-:W-:Y:S01]  /*0710*/  ISETP.EQ.OR P1, PT, R3, RZ, !P1 ;  /* 0x000000ff0300720c */ /* 0x000fe20004f22670 */
[----:B-----5:R-:W-:Y:S01]  /*0720*/  IMAD R11, R9, R23, R4 ;  /* 0x00000017090b7224 */ /* 0x020fe200078e0204 */
[----:B------:R-:W-:-:S04]  /*0730*/  ISETP.LT.U32.AND P0, PT, R19, 0x8, !P0 ;  /* 0x000000081300780c */ /* 0x000fc80004701070 */
[----:B------:R-:W-:Y:S02]  /*0740*/  @P4 SHF.R.S32.HI R10, RZ, 0x3, R10 ;  /* 0x00000003ff0a4819 */ /* 0x000fe4000001140a */
[----:B------:R-:W-:Y:S01]  /*0750*/  ISETP.EQ.AND P1, PT, R2, RZ, P1 ;  /* 0x000000ff0200720c */ /* 0x000fe20000f22270 */
[----:B------:R-:W0:Y:S02]  /*0760*/  FENCE.VIEW.ASYNC.S ;  /* 0x00000000000073c6 */ /* 0x000e240000000000 */
[----:B0-----:R0:W1:Y:S01]  /*0770*/  @!UP0 SYNCS.EXCH.64 URZ, [UR6+0x70], UR4 ;  /* 0x00007004063f85b2 */ /* 0x0010620008000100 */
[----:B------:R-:W-:Y:S02]  /*0780*/  @P4 ISETP.NE.AND P5, PT, R10, R11, PT ;  /* 0x0000000b0a00420c */ /* 0x000fe40003fa5270 */
[----:B------:R-:W-:Y:S02]  /*0790*/  ISETP.GE.U32.AND P6, PT, R8, 0x2, PT ;  /* 0x000000020800780c */ /* 0x000fe40003fc6070 */
[----:B------:R-:W-:-:S02]  /*07a0*/  SEL R11, RZ, 0x1, !P0 ;  /* 0x00000001ff0b7807 */ /* 0x000fc40004000000 */
[----:B------:R-:W-:Y:S02]  /*07b0*/  @P4 SEL R22, RZ, 0x1, P5 ;  /* 0x00000001ff164807 */ /* 0x000fe40002800000 */
[----:B------:R-:W-:Y:S02]  /*07c0*/  SEL R18, RZ, 0x1, !P1 ;  /* 0x00000001ff127807 */ /* 0x000fe40004800000 */
[----:B------:R-:W-:Y:S02]  /*07d0*/  LOP3.LUT R22, R22, R11, RZ, 0xc0, !PT ;  /* 0x0000000b16167212 */ /* 0x000fe400078ec0ff */
[----:B------:R-:W-:Y:S01]  /*07e0*/  SEL R18, R18, 0x2, P6 ;  /* 0x0000000212127807 */ /* 0x000fe20003000000 */
[----:B------:R0:W2:Y:S01]  /*07f0*/  @!UP1 SYNCS.EXCH.64 URZ, [UR6+0x78], UR4 ;  /* 0x00007804063f95b2 */ /* 0x0000a20008000100 */
[----:B------:R-:W-:Y:S01]  /*0800*/  NOP ;  /* 0x0000000000007918 */ /* 0x000fe20000000000 */
[----:B------:R-:W-:Y:S05]  /*0810*/  @!P2 BRA `(.L_x_3) ;  /* 0x000000000008a947 */ /* 0x000fea0003800000 */
[----:B-12---:R-:W-:Y:S01]  /*0820*/  UCGABAR_ARV ;  /* 0x00000000000079c7 */ /* 0x006fe20008000000 */
[----:B------:R-:W-:Y:S05]  /*0830*/  BRA `(.L_x_4) ;  /* 0x0000000000047947 */ /* 0x000fea0003800000 */
.L_x_3:
[----:B-12---:R-:W-:Y:S01]  /*0840*/  NOP ;  /* 0x0000000000007918 */ /* 0x006fe20000000000 */
.L_x_4:
[----:B------:R-:W1:Y:S01]  /*0850*/  LDC R2, c[0x0][0x65c] ;  /* 0x00019700ff027b82 */ /* 0x000e620000000800 */
[----:B------:R-:W-:Y:S02]  /*0860*/  IMAD.U32 R10, RZ, RZ, UR8 ;  /* 0x00000008ff0a7e24 */ /* 0x000fe4000f8e00ff */
[----:B------:R-:W-:Y:S01]  /*0870*/  IMAD.MOV.U32 R11, RZ, RZ, RZ ;  /* 0x000000ffff0b7224 */ /* 0x000fe200078e00ff */
[----:B-1----:R-:W-:-:S04]  /*0880*/  ISETP.NE.AND P1, PT, R2, 0x1, PT ;  /* 0x000000010200780c */ /* 0x002fc80003f25270 */
[----:B------:R-:W-:-:S09]  /*0890*/  P2R R5, PR, RZ, 0x2 ;  /* 0x00000002ff057803 */ /* 0x000fd20000000000 */
[----:B------:R-:W1:Y:S01]  /*08a0*/  @P1 LDC R17, c[0x0][0x10] ;  /* 0x00000400ff111b82 */ /* 0x000e620000000800 */
[----:B------:R-:W-:Y:S02]  /*08b0*/  @P1 IMAD.MOV.U32 R5, RZ, RZ, RZ ;  /* 0x000000ffff051224 */ /* 0x000fe400078e00ff */
[----:B------:R-:W-:-:S05]  /*08c0*/  @P1 IMAD.MOV.U32 R15, RZ, RZ, RZ ;  /* 0x000000ffff0f1224 */ /* 0x000fca00078e00ff */
[----:B------:R-:W2:Y:S01]  /*08d0*/  @!P1 LDC R13, c[0x0][0xc] ;  /* 0x00000300ff0d9b82 */ /* 0x000ea20000000800 */
[----:B0-----:R-:W-:Y:S01]  /*08e0*/  ULDC UR4, c[0x0][0xc] ;  /* 0x0000030000047ab9 */ /* 0x001fe20000000800 */
[----:B------:R-:W-:Y:S01]  /*08f0*/  ULDC UR5, c[0x0][0x10] ;  /* 0x0000040000057ab9 */ /* 0x000fe20000000800 */
[----:B------:R-:W-:Y:S01]  /*0900*/  ULDC UR6, c[0x0][0x14] ;  /* 0x0000050000067ab9 */ /* 0x000fe20000000800 */
[----:B------:R-:W-:-:S04]  /*0910*/  UIMAD.WIDE.U32 UR4, UR4, UR5, URZ ;  /* 0x00000005040472a5 */ /* 0x000fc8000f8e003f */
[----:B------:R-:W-:Y:S02]  /*0920*/  UIMAD.WIDE.U32 UR36, UR4, UR6, URZ ;  /* 0x00000006042472a5 */ /* 0x000fe4000f8e003f */
[----:B------:R-:W-:-:S04]  /*0930*/  UIMAD UR42, UR5, UR6, URZ ;  /* 0x00000006052a72a4 */ /* 0x000fc8000f8e023f */
[----:B------:R-:W-:Y:S01]  /*0940*/  UIADD3 UR42, UR37, UR42, URZ ;  /* 0x0000002a252a7290 */ /* 0x000fe2000fffe03f */
[----:B-1----:R-:W-:-:S04]  /*0950*/  @P1 IMAD.WIDE.U32 R16, R17, UR8, R4 ;  /* 0x0000000811101c25 */ /* 0x002fc8000f8e0004 */
[----:B------:R-:W-:Y:S02]  /*0960*/  @P1 IMAD.IADD R17, R17, 0x1, R15 ;  /* 0x0000000111111824 */ /* 0x000fe400078e020f */
[----:B--2---:R-:W-:-:S04]  /*0970*/  @!P1 IMAD.WIDE.U32 R10, R4, R13, R10 ;  /* 0x0000000d040a9225 */ /* 0x004fc800078e000a */
[----:B------:R-:W-:Y:S02]  /*0980*/  @!P1 IMAD.MOV.U32 R16, RZ, RZ, R10 ;  /* 0x000000ffff109224 */ /* 0x000fe400078e000a */
[----:B------:R-:W-:Y:S01]  /*0990*/  @!P1 IMAD.MOV.U32 R17, RZ, RZ, R11 ;  /* 0x000000ffff119224 */ /* 0x000fe200078e000b */
[----:B------:R-:W-:Y:S06]  /*09a0*/  @!P2 BRA `(.L_x_5) ;  /* 0x00000000000ca947 */ /* 0x000fec0003800000 */
[----:B------:R-:W-:Y:S01]  /*09b0*/  UCGABAR_WAIT ;  /* 0x0000000000007dc7 */ /* 0x000fe20008000000 */
[----:B------:R-:W-:Y:S01]  /*09c0*/  CCTL.IVALL ;  /* 0x00000000ff00798f */ /* 0x000fe20002000000 */
[----:B------:R-:W-:Y:S05]  /*09d0*/  BRA `(.L_x_6) ;  /* 0x0000000000047947 */ /* 0x000fea0003800000 */
.L_x_5:
[----:B------:R-:W-:Y:S06]  /*09e0*/  BAR.SYNC.DEFER_BLOCKING 0x0 ;  /* 0x0000000000007b1d */ /* 0x000fec0000010000 */
.L_x_6:
[----:B------:R-:W-:Y:S05]  /*09f0*/  @!P3 BRA `(.L_x_7) ;  /* 0x0000005c00a8b947 */ /* 0x000fea0003800000 */
[----:B------:R-:W-:-:S13]  /*0a00*/  ISETP.GT.U32.AND P0, PT, R8, 0x1, PT ;  /* 0x000000010800780c */ /* 0x000fda0003f04070 */
[----:B------:R-:W-:Y:S05]  /*0a10*/  @P0 EXIT ;  /* 0x000000000000094d */ /* 0x000fea0003800000 */
[----:B------:R-:W-:Y:S01]  /*0a20*/  ULDC.64 UR4, c[0x0][0x650] ;  /* 0x0001940000047ab9 */ /* 0x000fe20000000a00 */
[----:B------:R-:W-:Y:S01]  /*0a30*/  PRMT R3, RZ, 0x7610, R3 ;  /* 0x00007610ff037816 */ /* 0x000fe20000000003 */
[----:B------:R-:W-:Y:S01]  /*0a40*/  IMAD.MOV.U32 R103, RZ, RZ, -0x1 ;  /* 0xffffffffff677424 */ /* 0x000fe200078e00ff */
[----:B------:R-:W-:Y:S01]  /*0a50*/  ISETP.GE.U32.AND P0, PT, R16, UR4, PT ;  /* 0x0000000410007c0c */ /* 0x000fe2000bf06070 */
[----:B------:R-:W-:Y:S02]  /*0a60*/  IMAD.MOV.U32 R100, RZ, RZ, -0x1 ;  /* 0xffffffffff647424 */ /* 0x000fe400078e00ff */
[----:B------:R-:W-:Y:S01]  /*0a70*/  IMAD.MOV.U32 R101, RZ, RZ, -0x1 ;  /* 0xffffffffff657424 */ /* 0x000fe200078e00ff */
[----:B------:R-:W-:-:S13]  /*0a80*/  ISETP.GE.U32.AND.EX P0, PT, R17, UR5, PT, P0 ;  /* 0x0000000511007c0c */ /* 0x000fda000bf06100 */
[----:B------:R-:W-:Y:S05]  /*0a90*/  @P0 BRA `(.L_x_8) ;  /* 0x0000000400280947 */ /* 0x000fea0003800000 */
[----:B------:R-:W0:Y:S01]  /*0aa0*/  LDC.64 R24, c[0x0][0x628] ;  /* 0x00018a00ff187b82 */ /* 0x000e220000000a00 */
[----:B------:R-:W-:Y:S02]  /*0ab0*/  IMAD.MOV.U32 R10, RZ, RZ, R16 ;  /* 0x000000ffff0a7224 */ /* 0x000fe400078e0010 */
[----:B------:R-:W-:-:S05]  /*0ac0*/  IMAD.MOV.U32 R11, RZ, RZ, R17 ;  /* 0x000000ffff0b7224 */ /* 0x000fca00078e0011 */
[----:B------:R-:W1:Y:S08]  /*0ad0*/  LDC R8, c[0x0][0x630] ;  /* 0x00018c00ff087b82 */ /* 0x000e700000000800 */
[----:B------:R-:W2:Y:S01]  /*0ae0*/  LDC.64 R26, c[0x0][0x620] ;  /* 0x00018800ff1a7b82 */ /* 0x000ea20000000a00 */
[----:B0-----:R-:W-:-:S04]  /*0af0*/  ISETP.NE.U32.AND P0, PT, R24, RZ, PT ;  /* 0x000000ff1800720c */ /* 0x001fc80003f05070 */
[----:B------:R-:W-:-:S13]  /*0b00*/  ISETP.NE.AND.EX P0, PT, R25, RZ, PT, P0 ;  /* 0x000000ff1900720c */ /* 0x000fda0003f05300 */
[----:B-12---:R-:W-:Y:S05]  /*0b10*/  @!P0 BRA `(.L_x_9) ;  /* 0x0000000000288947 */ /* 0x006fea0003800000 */
[----:B------:R-:W0:Y:S02]  /*0b20*/  LDC R3, c[0x0][0x634] ;  /* 0x00018d00ff037b82 */ /* 0x000e240000000800 */
[----:B0-----:R-:W-:-:S05]  /*0b30*/  IADD3 R3, P0, R16, R3, RZ ;  /* 0x0000000310037210 */ /* 0x001fca0007f1e0ff */
[----:B------:R-:W-:-:S04]  /*0b40*/  IMAD.X R21, RZ, RZ, R17, P0 ;  /* 0x000000ffff157224 */ /* 0x000fc800000e0611 */
[----:B------:R-:W-:-:S04]  /*0b50*/  IMAD.WIDE.U32 R10, R21, R24, RZ ;  /* 0x00000018150a7225 */ /* 0x000fc800078e00ff */
[----:B------:R-:W-:-:S04]  /*0b60*/  IMAD.WIDE.U32 R12, P0, R3, R25, R10 ;  /* 0x00000019030c7225 */ /* 0x000fc8000780000a */
[----:B------:R-:W-:-:S04]  /*0b70*/  IMAD.WIDE.U32 R10, R3, R24, RZ ;  /* 0x00000018030a7225 */ /* 0x000fc800078e00ff */
[----:B------:R-:W-:Y:S01]  /*0b80*/  IMAD.X R15, RZ, RZ, RZ, P0 ;  /* 0x000000ffff0f7224 */ /* 0x000fe200000e06ff */
[----:B------:R-:W-:Y:S01]  /*0b90*/  IADD3 RZ, P0, R11, R12, RZ ;  /* 0x0000000c0bff7210 */ /* 0x000fe20007f1e0ff */
[----:B------:R-:W-:-:S04]  /*0ba0*/  IMAD.MOV.U32 R14, RZ, RZ, R13 ;  /* 0x000000ffff0e7224 */ /* 0x000fc800078e000d */
[----:B------:R-:W-:-:S08]  /*0bb0*/  IMAD.WIDE.U32.X R10, R21, R25, R14, P0 ;  /* 0x00000019150a7225 */ /* 0x000fd000000e040e */
.L_x_9:
[----:B------:R-:W0:Y:S01]  /*0bc0*/  LDC.64 R30, c[0x0][0x640] ;  /* 0x00019000ff1e7b82 */ /* 0x000e220000000a00 */
[-CC-:B------:R-:W-:Y:S01]  /*0bd0*/  SHF.R.U64 R101, R10, R8.reuse, R11.reuse ;  /* 0x000000080a657219 */ /* 0x180fe2000000120b */
[----:B------:R-:W-:Y:S01]  /*0be0*/  IMAD R29, R9, R23, R4 ;  /* 0x00000017091d7224 */ /* 0x000fe200078e0204 */
[----:B------:R-:W-:Y:S01]  /*0bf0*/  SHF.R.U32.HI R3, RZ, R8, R11 ;  /* 0x00000008ff037219 */ /* 0x000fe2000001160b */
[----:B------:R-:W-:Y:S01]  /*0c00*/  IMAD.MOV.U32 R23, RZ, RZ, 0x1 ;  /* 0x00000001ff177424 */ /* 0x000fe200078e00ff */
[----:B------:R-:W-:-:S03]  /*0c10*/  IADD3 R5, P0, RZ, -R101, RZ ;  /* 0x80000065ff057210 */ /* 0x000fc60007f1e0ff */
[----:B------:R-:W1:Y:S02]  /*0c20*/  LDC R12, c[0x0][0x618] ;  /* 0x00018600ff0c7b82 */ /* 0x000e640000000800 */
[----:B------:R-:W-:Y:S02]  /*0c30*/  IMAD.X R3, RZ, RZ, ~R3, P0 ;  /* 0x000000ffff037224 */ /* 0x000fe400000e0e03 */
[----:B------:R-:W-:-:S04]  /*0c40*/  IMAD.WIDE.U32 R10, R5, R26, R16 ;  /* 0x0000001a050a7225 */ /* 0x000fc800078e0010 */
[----:B------:R-:W2:Y:S01]  /*0c50*/  LDC R20, c[0x0][0x608] ;  /* 0x00018200ff147b82 */ /* 0x000ea20000000800 */
[----:B------:R-:W-:Y:S02]  /*0c60*/  IMAD R8, R3, R26, RZ ;  /* 0x0000001a03087224 */ /* 0x000fe400078e02ff */
[----:B------:R-:W-:Y:S02]  /*0c70*/  IMAD.MOV.U32 R3, RZ, RZ, -0x1 ;  /* 0xffffffffff037424 */ /* 0x000fe400078e00ff */
[----:B------:R-:W-:-:S03]  /*0c80*/  IMAD R5, R5, R27, R8 ;  /* 0x0000001b05057224 */ /* 0x000fc600078e0208 */
[----:B------:R-:W3:Y:S01]  /*0c90*/  LDC R28, c[0x0][0x658] ;  /* 0x00019600ff1c7b82 */ /* 0x000ee20000000800 */
[----:B------:R-:W-:Y:S01]  /*0ca0*/  IMAD.IADD R5, R11, 0x1, R5 ;  /* 0x000000010b057824 */ /* 0x000fe200078e0205 */
[----:B0-----:R-:W-:-:S04]  /*0cb0*/  ISETP.NE.U32.AND P0, PT, R30, RZ, PT ;  /* 0x000000ff1e00720c */ /* 0x001fc80003f05070 */
[----:B------:R-:W-:Y:S02]  /*0cc0*/  ISETP.NE.AND.EX P0, PT, R31, RZ, PT, P0 ;  /* 0x000000ff1f00720c */ /* 0x000fe40003f05300 */
[----:B------:R-:W0:Y:S01]  /*0cd0*/  LDC R24, c[0x0][0x600] ;  /* 0x00018000ff187b82 */ /* 0x000e220000000800 */
[-CC-:B-1----:R-:W-:Y:S02]  /*0ce0*/  SHF.R.U64 R14, R10, R12.reuse, R5.reuse ;  /* 0x0000000c0a0e7219 */ /* 0x182fe40000001205 */
[----:B------:R-:W-:-:S05]  /*0cf0*/  SHF.R.U32.HI R5, RZ, R12, R5 ;  /* 0x0000000cff057219 */ /* 0x000fca0000011605 */
[----:B------:R-:W1:Y:S01]  /*0d00*/  LDC R15, c[0x0][0x648] ;  /* 0x00019200ff0f7b82 */ /* 0x000e620000000800 */
[-CC-:B--2---:R-:W-:Y:S02]  /*0d10*/  SHF.R.U64 R27, R14, R20.reuse, R5.reuse ;  /* 0x000000140e1b7219 */ /* 0x184fe40000001205 */
[----:B------:R-:W-:-:S05]  /*0d20*/  SHF.R.U32.HI R5, RZ, R20, R5 ;  /* 0x00000014ff057219 */ /* 0x000fca0000011605 */
[----:B------:R-:W2:Y:S01]  /*0d30*/  LDC R21, c[0x0][0x638] ;  /* 0x00018e00ff157b82 */ /* 0x000ea20000000800 */
[-CC-:B---3--:R-:W-:Y:S02]  /*0d40*/  SHF.R.U64 R20, R27, R28.reuse, R5.reuse ;  /* 0x0000001c1b147219 */ /* 0x188fe40000001205 */
[-C--:B------:R-:W-:Y:S02]  /*0d50*/  SHF.L.U32 R3, R3, R28.reuse, RZ ;  /* 0x0000001c03037219 */ /* 0x080fe400000006ff */
[----:B------:R-:W-:Y:S01]  /*0d60*/  SHF.R.U32.HI R5, RZ, R28, R5 ;  /* 0x0000001cff057219 */ /* 0x000fe20000011605 */
[----:B------:R-:W-:Y:S01]  /*0d70*/  IMAD.MOV.U32 R4, RZ, RZ, R20 ;  /* 0x000000ffff047224 */ /* 0x000fe200078e0014 */
[----:B------:R-:W-:Y:S01]  /*0d80*/  LOP3.LUT R12, RZ, R3, RZ, 0x33, !PT ;  /* 0x00000003ff0c7212 */ /* 0x000fe200078e33ff */
[----:B------:R-:W3:Y:S01]  /*0d90*/  LDC R25, c[0x0][0x610] ;  /* 0x00018400ff197b82 */ /* 0x000ee20000000800 */
[----:B------:R-:W-:Y:S05]  /*0da0*/  @!P0 BRA `(.L_x_10) ;  /* 0x0000000000288947 */ /* 0x000fea0003800000 */
[----:B------:R-:W4:Y:S02]  /*0db0*/  LDC R3, c[0x0][0x64c] ;  /* 0x00019300ff037b82 */ /* 0x000f240000000800 */
[----:B----4-:R-:W-:-:S05]  /*0dc0*/  IADD3 R3, P0, R20, R3, RZ ;  /* 0x0000000314037210 */ /* 0x010fca0007f1e0ff */
        /* <DEDUP_REMOVED lines=8> */
.L_x_10:
[----:B-1----:R-:W-:Y:S01]  /*0e50*/  SHF.R.U64 R4, R4, R15, R5 ;  /* 0x0000000f04047219 */ /* 0x002fe20000001205 */
[----:B0-----:R-:W-:Y:S01]  /*0e60*/  VIADD R5, R24, 0xffffffff ;  /* 0xffffffff18057836 */ /* 0x001fe20000000000 */
[----:B------:R-:W-:Y:S02]  /*0e70*/  SHF.L.U32 R3, R23, R28, RZ ;  /* 0x0000001c17037219 */ /* 0x000fe400000006ff */
[----:B------:R-:W-:Y:S01]  /*0e80*/  LOP3.LUT R12, R27, R12, RZ, 0xc0, !PT ;  /* 0x0000000c1b0c7212 */ /* 0x000fe200078ec0ff */
[----:B------:R-:W-:Y:S01]  /*0e90*/  IMAD.MOV R8, RZ, RZ, -R4 ;  /* 0x000000ffff087224 */ /* 0x000fe200078e0a04 */
[----:B------:R-:W-:Y:S02]  /*0ea0*/  SEL R6, R6, R29, !P1 ;  /* 0x0000001d06067207 */ /* 0x000fe40004800000 */
[----:B------:R-:W-:Y:S01]  /*0eb0*/  LOP3.LUT R5, R14, R5, RZ, 0xc0, !PT ;  /* 0x000000050e057212 */ /* 0x000fe200078ec0ff */
[----:B------:R-:W-:Y:S02]  /*0ec0*/  IMAD R9, R3, R4, R12 ;  /* 0x0000000403097224 */ /* 0x000fe400078e020c */
[----:B--2---:R-:W-:-:S02]  /*0ed0*/  IMAD R3, R8, R21, R20 ;  /* 0x0000001508037224 */ /* 0x004fc400078e0214 */
[----:B---3--:R-:W-:Y:S02]  /*0ee0*/  IMAD R6, R9, R25, R6 ;  /* 0x0000001909067224 */ /* 0x008fe400078e0206 */
[----:B------:R-:W-:Y:S02]  /*0ef0*/  IMAD R103, R3, R24, R5 ;  /* 0x0000001803677224 */ /* 0x000fe400078e0205 */
[----:B------:R-:W-:-:S03]  /*0f00*/  IMAD.MOV.U32 R4, RZ, RZ, 0x1 ;  /* 0x00000001ff047424 */ /* 0x000fc600078e00ff */
[----:B------:R-:W-:Y:S02]  /*0f10*/  SEL R100, R103, R6, !P1 ;  /* 0x0000000667647207 */ /* 0x000fe40004800000 */
[----:B------:R-:W-:Y:S02]  /*0f20*/  PRMT R3, R4, 0x7610, R3 ;  /* 0x0000761004037816 */ /* 0x000fe40000000003 */
[----:B------:R-:W-:-:S07]  /*0f30*/  SEL R103, R6, R103, !P1 ;  /* 0x0000006706677207 */ /* 0x000fce0004800000 */
.L_x_8:
[----:B------:R-:W-:-:S08]  /*0f40*/  NOP ;  /* 0x0000000000007918 */ /* 0x000fd00000000000 */
[----:B------:R-:W0:Y:S02]  /*0f50*/  USETMAXREG.TRY_ALLOC.CTAPOOL UP0, 0xe8 ;  /* 0x000000e8000079c8 */ /* 0x000e240008000600 */
[----:B0-----:R-:W-:-:S13]  /*0f60*/  PLOP3.LUT P0, PT, PT, PT, UP0, 0x80, 0x0 ;  /* 0x000000000000781c */ /* 0x001fda0003f0f008 */
[----:B------:R-:W-:Y:S05]  /*0f70*/  @!P0 BRA `(.L_x_8) ;  /* 0xfffffffc00f08947 */ /* 0x000fea000383ffff */
[----:B------:R-:W-:Y:S01]  /*0f80*/  ULDC.64 UR4, c[0x0][0x598] ;  /* 0x0001660000047ab9 */ /* 0x000fe20000000a00 */
[----:B------:R-:W-:Y:S01]  /*0f90*/  ULDC.64 UR38, c[0x0][0x208] ;  /* 0x0000820000267ab9 */ /* 0x000fe20000000a00 */
[----:B------:R-:W-:-:S04]  /*0fa0*/  ISETP.NE.U32.AND P0, PT, RZ, UR4, PT ;  /* 0x00000004ff007c0c */ /* 0x000fc8000bf05070 */
[----:B------:R-:W-:-:S13]  /*0fb0*/  ISETP.NE.AND.EX P0, PT, RZ, UR5, PT, P0 ;  /* 0x00000005ff007c0c */ /* 0x000fda000bf05300 */
[----:B------:R-:W-:Y:S05]  /*0fc0*/  @!P0 BRA `(.L_x_11) ;  /* 0x00000000001c8947 */ /* 0x000fea0003800000 */
[----:B------:R-:W0:Y:S02]  /*0fd0*/  LDC.64 R4, c[0x0][0x598] ;  /* 0x00016600ff047b82 */ /* 0x000e240000000a00 */
[----:B0-----:R-:W2:Y:S02]  /*0fe0*/  LDG.E.64 R4, desc[UR38][R4.64] ;  /* 0x0000002604047981 */ /* 0x001ea4000c1e1b00 */
[----:B--2---:R-:W-:-:S04]  /*0ff0*/  ISETP.NE.U32.AND P0, PT, R4, RZ, PT ;  /* 0x000000ff0400720c */ /* 0x004fc80003f05070 */
[----:B------:R-:W-:-:S13]  /*1000*/  ISETP.NE.AND.EX P0, PT, R5, RZ, PT, P0 ;  /* 0x000000ff0500720c */ /* 0x000fda0003f05300 */
[----:B------:R-:W-:Y:S05]  /*1010*/  @!P0 BRA `(.L_x_11) ;  /* 0x0000000000088947 */ /* 0x000fea0003800000 */
[----:B------:R0:W5:Y:S01]  /*1020*/  LD.E R23, desc[UR38][R4.64] ;  /* 0x0000002604177980 */ /* 0x000162000c101900 */
[----:B------:R-:W-:Y:S05]  /*1030*/  BRA `(.L_x_12) ;  /* 0x0000000000247947 */ /* 0x000fea0003800000 */
.L_x_11:
[----:B------:R-:W-:Y:S02]  /*1040*/  ULDC.64 UR4, c[0x0][0x588] ;  /* 0x0001620000047ab9 */ /* 0x000fe40000000a00 */
[----:B------:R-:W-:-:S04]  /*1050*/  ISETP.NE.U32.AND P0, PT, RZ, UR4, PT ;  /* 0x00000004ff007c0c */ /* 0x000fc8000bf05070 */
[----:B------:R-:W-:-:S13]  /*1060*/  ISETP.NE.AND.EX P0, PT, RZ, UR5, PT, P0 ;  /* 0x00000005ff007c0c */ /* 0x000fda000bf05300 */
[----:B------:R-:W-:Y:S05]  /*1070*/  @!P0 BRA `(.L_x_13) ;  /* 0x00000000000c8947 */ /* 0x000fea0003800000 */
[----:B------:R-:W0:Y:S02]  /*1080*/  LDC.64 R4, c[0x0][0x588] ;  /* 0x00016200ff047b82 */ /* 0x000e240000000a00 */
[----:B0-----:R1:W5:Y:S01]  /*1090*/  LDG.E R23, desc[UR38][R4.64] ;  /* 0x0000002604177981 */ /* 0x001362000c1e1900 */
[----:B------:R-:W-:Y:S05]  /*10a0*/  BRA `(.L_x_12) ;  /* 0x0000000000087947 */ /* 0x000fea0003800000 */
.L_x_13:
[----:B------:R-:W-:Y:S02]  /*10b0*/  ULDC UR4, c[0x0][0x580] ;  /* 0x0001600000047ab9 */ /* 0x000fe40000000800 */
[----:B------:R-:W-:-:S07]  /*10c0*/  IMAD.U32 R23, RZ, RZ, UR4 ;  /* 0x00000004ff177e24 */ /* 0x000fce000f8e00ff */
.L_x_12:
[----:B------:R-:W-:Y:S02]  /*10d0*/  ULDC.64 UR4, c[0x0][0x5a0] ;  /* 0x0001680000047ab9 */ /* 0x000fe40000000a00 */
[----:B------:R-:W-:-:S04]  /*10e0*/  ISETP.NE.U32.AND P0, PT, RZ, UR4, PT ;  /* 0x00000004ff007c0c */ /* 0x000fc8000bf05070 */
[----:B------:R-:W-:-:S13]  /*10f0*/  ISETP.NE.AND.EX P0, PT, RZ, UR5, PT, P0 ;  /* 0x00000005ff007c0c */ /* 0x000fda000bf05300 */
[----:B------:R-:W-:Y:S05]  /*1100*/  @!P0 BRA `(.L_x_14) ;  /* 0x00000000001c8947 */ /* 0x000fea0003800000 */
[----:B01----:R-:W0:Y:S02]  /*1110*/  LDC.64 R4, c[0x0][0x5a0] ;  /* 0x00016800ff047b82 */ /* 0x003e240000000a00 */
[----:B0-----:R-:W2:Y:S02]  /*1120*/  LDG.E.64 R4, desc[UR38][R4.64] ;  /* 0x0000002604047981 */ /* 0x001ea4000c1e1b00 */
[----:B--2---:R-:W-:-:S04]  /*1130*/  ISETP.NE.U32.AND P0, PT, R4, RZ, PT ;  /* 0x000000ff0400720c */ /* 0x004fc80003f05070 */
[----:B------:R-:W-:-:S13]  /*1140*/  ISETP.NE.AND.EX P0, PT, R5, RZ, PT, P0 ;  /* 0x000000ff0500720c */ /* 0x000fda0003f05300 */
[----:B------:R-:W-:Y:S05]  /*1150*/  @!P0 BRA `(.L_x_14) ;  /* 0x0000000000088947 */ /* 0x000fea0003800000 */
[----:B------:R0:W5:Y:S01]  /*1160*/  LD.E R90, desc[UR38][R4.64] ;  /* 0x00000026045a7980 */ /* 0x000162000c101900 */
[----:B------:R-:W-:Y:S05]  /*1170*/  BRA `(.L_x_15) ;  /* 0x0000000000247947 */ /* 0x000fea0003800000 */
.L_x_14:
[----:B------:R-:W-:Y:S02]  /*1180*/  ULDC.64 UR4, c[0x0][0x590] ;  /* 0x0001640000047ab9 */ /* 0x000fe40000000a00 */
[----:B------:R-:W-:-:S04]  /*1190*/  ISETP.NE.U32.AND P0, PT, RZ, UR4, PT ;  /* 0x00000004ff007c0c */ /* 0x000fc8000bf05070 */
[----:B------:R-:W-:-:S13]  /*11a0*/  ISETP.NE.AND.EX P0, PT, RZ, UR5, PT, P0 ;  /* 0x00000005ff007c0c */ /* 0x000fda000bf05300 */
[----:B------:R-:W-:Y:S05]  /*11b0*/  @!P0 BRA `(.L_x_16) ;  /* 0x00000000000c8947 */ /* 0x000fea0003800000 */
[----:B------:R-:W2:Y:S02]  /*11c0*/  LDC.64 R90, c[0x0][0x590] ;  /* 0x00016400ff5a7b82 */ /* 0x000ea40000000a00 */
[----:B--2---:R2:W5:Y:S01]  /*11d0*/  LDG.E R90, desc[UR38][R90.64] ;  /* 0x000000265a5a7981 */ /* 0x004562000c1e1900 */
[----:B------:R-:W-:Y:S05]  /*11e0*/  BRA `(.L_x_15) ;  /* 0x0000000000087947 */ /* 0x000fea0003800000 */
.L_x_16:
[----:B------:R-:W-:Y:S02]  /*11f0*/  ULDC UR4, c[0x0][0x584] ;  /* 0x0001610000047ab9 */ /* 0x000fe40000000800 */
[----:B------:R-:W-:-:S07]  /*1200*/  IMAD.U32 R90, RZ, RZ, UR4 ;  /* 0x00000004ff5a7e24 */ /* 0x000fce000f8e00ff */
.L_x_15:
[----:B------:R-:W-:-:S13]  /*1210*/  LOP3.LUT P0, RZ, R3, 0xff, RZ, 0xc0, !PT ;  /* 0x000000ff03ff7812 */ /* 0x000fda000780c0ff */
[----:B------:R-:W-:Y:S05]  /*1220*/  @!P0 EXIT ;  /* 0x000000000000894d */ /* 0x000fea0003800000 */
[----:B------:R-:W3:Y:S01]  /*1230*/  LDC R93, c[0x0][0x658] ;  /* 0x00019600ff5d7b82 */ /* 0x000ee20000000800 */
[----:B------:R-:W-:Y:S01]  /*1240*/  LOP3.LUT R7, R7, 0x1, RZ, 0xc0, !PT ;  /* 0x0000000107077812 */ /* 0x000fe200078ec0ff */
[----:B------:R-:W-:Y:S01]  /*1250*/  ULDC.64 UR6, c[0x0][0x288] ;  /* 0x0000a20000067ab9 */ /* 0x000fe20000000a00 */
[----:B------:R-:W-:Y:S01]  /*1260*/  SHF.R.U32.HI R3, RZ, 0x2, R95 ;  /* 0x00000002ff037819 */ /* 0x000fe2000001165f */
[----:B------:R-:W-:Y:S01]  /*1270*/  UIADD3 UR4, UR7, 0x3f, URZ ;  /* 0x0000003f07047890 */ /* 0x000fe2000fffe03f */
[----:B------:R-:W-:Y:S01]  /*1280*/  SHF.R.U32.HI R0, RZ, 0x1, R0 ;  /* 0x00000001ff007819 */ /* 0x000fe20000011600 */
[----:B------:R-:W-:Y:S01]  /*1290*/  IMAD.SHL.U32 R88, R7, 0x40, RZ ;  /* 0x0000004007587824 */ /* 0x000fe200078e00ff */
[----:B------:R-:W-:Y:S01]  /*12a0*/  LOP3.LUT R3, R3, 0x7, RZ, 0xc0, !PT ;  /* 0x0000000703037812 */ /* 0x000fe200078ec0ff */
[----:B------:R-:W4:Y:S01]  /*12b0*/  LDC.64 R8, c[0x0][0x5c8] ;  /* 0x00017200ff087b82 */ /* 0x000f220000000a00 */
[----:B------:R-:W-:Y:S01]  /*12c0*/  USHF.R.S32.HI UR5, URZ, 0x1f, UR4 ;  /* 0x0000001f3f057899 */ /* 0x000fe20008011404 */
[----:B------:R-:W-:Y:S01]  /*12d0*/  LOP3.LUT R0, R0, 0x30, RZ, 0xc0, !PT ;  /* 0x0000003000007812 */ /* 0x000fe200078ec0ff */
[----:B------:R-:W-:Y:S01]  /*12e0*/  IMAD.MOV.U32 R6, RZ, RZ, 0x1 ;  /* 0x00000001ff067424 */ /* 0x000fe200078e00ff */
[--C-:B------:R-:W-:Y:S01]  /*12f0*/  LOP3.LUT R88, R88, 0x40, R3.reuse, 0xe2, !PT ;  /* 0x0000004058587812 */ /* 0x100fe200078ee203 */
[----:B------:R-:W-:Y:S01]  /*1300*/  ULEA.HI UR5, UR5, UR4, URZ, 0x6 ;  /* 0x0000000405057291 */ /* 0x000fe2000f8f303f */
[-C--:B01----:R-:W-:Y:S01]  /*1310*/  IADD3 R4, RZ, -R0.reuse, -R3 ;  /* 0x80000000ff047210 */ /* 0x083fe20007ffe803 */
[----:B------:R-:W-:Y:S01]  /*1320*/  IMAD.U32 R5, RZ, RZ, UR6 ;  /* 0x00000006ff057e24 */ /* 0x000fe2000f8e00ff */
[----:B------:R-:W0:Y:S01]  /*1330*/  LDC R97, c[0x0][0x600] ;  /* 0x00018000ff617b82 */ /* 0x000e220000000800 */
[----:B------:R-:W-:Y:S01]  /*1340*/  LOP3.LUT R88, R88, R0, RZ, 0xfc, !PT ;  /* 0x0000000058587212 */ /* 0x000fe200078efcff */
[----:B------:R-:W-:Y:S01]  /*1350*/  IMAD.MOV.U32 R0, RZ, RZ, -0x1 ;  /* 0xffffffffff007424 */ /* 0x000fe200078e00ff */
[----:B------:R-:W-:Y:S01]  /*1360*/  USHF.R.S32.HI UR43, URZ, 0x6, UR5 ;  /* 0x000000063f2b7899 */ /* 0x000fe20008011405 */
[----:B------:R-:W-:Y:S01]  /*1370*/  LOP3.LUT R94, R95, 0x3, RZ, 0xc0, !PT ;  /* 0x000000035f5e7812 */ /* 0x000fe200078ec0ff */
[----:B------:R-:W-:Y:S01]  /*1380*/  IMAD R4, R7, -0x40, R4 ;  /* 0xffffffc007047824 */ /* 0x000fe200078e0204 */
[C---:B------:R-:W-:Y:S01]  /*1390*/  LOP3.LUT R96, R95.reuse, 0x80, RZ, 0xc0, !PT ;  /* 0x000000805f607812 */ /* 0x040fe200078ec0ff */
[----:B------:R-:W-:Y:S01]  /*13a0*/  UISETP.LT.AND UP0, UPT, UR43, 0x1, UPT ;  /* 0x000000012b00788c */ /* 0x000fe2000bf01270 */
[-C--:B---3--:R-:W-:Y:S01]  /*13b0*/  SHF.L.U32 R0, R0, R93.reuse, RZ ;  /* 0x0000005d00007219 */ /* 0x088fe200000006ff */
[----:B------:R-:W-:Y:S01]  /*13c0*/  ULDC UR4, c[0x0][0x284] ;  /* 0x0000a10000047ab9 */ /* 0x000fe20000000800 */
[----:B------:R-:W-:Y:S01]  /*13d0*/  IMAD R94, R94, -0x2, R5 ;  /* 0xfffffffe5e5e7824 */ /* 0x000fe200078e0205 */
[----:B------:R-:W-:Y:S01]  /*13e0*/  USEL UR44, UR43, 0x1, UP0 ;  /* 0x000000012b2c7887 */ /* 0x000fe20008000000 */
[----:B------:R-:W-:Y:S01]  /*13f0*/  SHF.L.U32 R93, R6, R93, RZ ;  /* 0x0000005d065d7219 */ /* 0x000fe200000006ff */
[----:B------:R-:W-:Y:S01]  /*1400*/  IMAD.SHL.U32 R95, R95, 0x2, RZ ;  /* 0x000000025f5f7824 */ /* 0x000fe200078e00ff */
[----:B------:R-:W-:Y:S01]  /*1410*/  LOP3.LUT R102, R18, 0x1, RZ, 0xfc, !PT ;  /* 0x0000000112667812 */ /* 0x000fe200078efcff */
[----:B------:R-:W-:Y:S01]  /*1420*/  VIADD R99, R4, UR4 ;  /* 0x0000000404637c36 */ /* 0x000fe20008000000 */
[C---:B----4-:R-:W-:Y:S01]  /*1430*/  SHF.L.U64.HI R92, R8.reuse, 0x3, R9 ;  /* 0x00000003085c7819 */ /* 0x050fe20000010209 */
[----:B--2---:R-:W-:Y:S01]  /*1440*/  IMAD.SHL.U32 R91, R8, 0x8, RZ ;  /* 0x00000008085b7824 */ /* 0x004fe200078e00ff */
[----:B------:R-:W-:Y:S01]  /*1450*/  SHF.R.U32.HI R96, RZ, 0x7, R96 ;  /* 0x00000007ff607819 */ /* 0x000fe20000011660 */
[----:B------:R-:W-:Y:S01]  /*1460*/  IMAD.MOV.U32 R89, RZ, RZ, RZ ;  /* 0x000000ffff597224 */ /* 0x000fe200078e00ff */
[----:B------:R-:W-:Y:S01]  /*1470*/  LOP3.LUT R98, RZ, R0, RZ, 0x33, !PT ;  /* 0x00000000ff627212 */ /* 0x000fe200078e33ff */
[----:B------:R-:W-:Y:S01]  /*1480*/  UIADD3 UR44, UR43, -UR44, URZ ;  /* 0x8000002c2b2c7290 */ /* 0x000fe2000fffe03f */
[----:B------:R-:W-:Y:S01]  /*1490*/  UMOV UR40, URZ ;  /* 0x0000003f00287c82 */ /* 0x000fe20008000000 */
[----:B0-----:R-:W-:Y:S01]  /*14a0*/  VIADD R97, R97, 0xffffffff ;  /* 0xffffffff61617836 */ /* 0x001fe20000000000 */
[----:B------:R-:W-:-:S09]  /*14b0*/  UMOV UR41, URZ ;  /* 0x0000003f00297c82 */ /* 0x000fd20008000000 */
.L_x_162:
[----:B0-----:R-:W0:Y:S01]  /*14c0*/  SHFL.IDX PT, R0, R96, RZ, 0x1f ;  /* 0x00001fff60007589 */ /* 0x001e2200000e0000 */
[----:B-1----:R-:W1:Y:S01]  /*14d0*/  S2UR UR7, SR_CgaCtaId ;  /* 0x00000000000779c3 */ /* 0x002e620000008800 */
[----:B------:R-:W-:Y:S01]  /*14e0*/  UMOV UR6, 0x400 ;  /* 0x0000040000067882 */ /* 0x000fe20000000000 */
[----:B0-----:R-:W-:Y:S01]  /*14f0*/  R2UR UR4, R0 ;  /* 0x00000000000472ca */ /* 0x001fe200000e0000 */
[----:B-1----:R-:W-:-:S12]  /*1500*/  ULEA UR6, UR7, UR6, 0x18 ;  /* 0x0000000607067291 */ /* 0x002fd8000f8ec03f */
[----:B------:R-:W-:-:S04]  /*1510*/  ULEA.HI UR5, UR4, UR4, URZ, 0x1 ;  /* 0x0000000404057291 */ /* 0x000fc8000f8f083f */
[----:B------:R-:W-:-:S04]  /*1520*/  ULOP3.LUT UR5, UR5, 0x7fffe, URZ, 0xc0, !UPT ;  /* 0x0007fffe05057892 */ /* 0x000fc8000f8ec03f */
[----:B------:R-:W-:-:S03]  /*1530*/  UIADD3 UR5, UR4, -UR5, URZ ;  /* 0x8000000504057290 */ /* 0x000fc6000fffe03f */
[----:B------:R-:W-:Y:S01]  /*1540*/  ULDC UR4, c[0x0][0x28c] ;  /* 0x0000a30000047ab9 */ /* 0x000fe20000000800 */
[----:B------:R-:W-:Y:S01]  /*1550*/  ULEA UR5, UR5, UR6, 0xd ;  /* 0x0000000605057291 */ /* 0x000fe2000f8e683f */
[----:B------:R-:W-:-:S03]  /*1560*/  ISETP.LT.AND P0, PT, RZ, UR4, PT ;  /* 0x00000004ff007c0c */ /* 0x000fc6000bf01270 */
[----:B------:R-:W-:-:S04]  /*1570*/  UIADD3 UR5, UR5, 0x180, URZ ;  /* 0x0000018005057890 */ /* 0x000fc8000fffe03f */
[----:B------:R-:W-:-:S04]  /*1580*/  USHF.R.U32.HI UR5, URZ, 0x4, UR5 ;  /* 0x000000043f057899 */ /* 0x000fc80008011605 */
[----:B------:R-:W-:-:S04]  /*1590*/  ULOP3.LUT UR5, UR5, 0x3fff, URZ, 0xc0, !UPT ;  /* 0x00003fff05057892 */ /* 0x000fc8000f8ec03f */
[----:B------:R-:W-:Y:S01]  /*15a0*/  ULOP3.LUT UR45, UR5, 0x10000, URZ, 0xfc, !UPT ;  /* 0x00010000052d7892 */ /* 0x000fe2000f8efc3f */
[----:B--2345:R-:W-:Y:S11]  /*15b0*/  @P0 BRA `(.L_x_17) ;  /* 0x0000000000400947 */ /* 0x03cff60003800000 */
[----:B------:R-:W-:Y:S01]  /*15c0*/  MOV R0, 0x0 ;  /* 0x0000000000007802 */ /* 0x000fe20000000f00 */
[----:B------:R-:W-:Y:S01]  /*15d0*/  ULDC.64 UR4, c[0x4][0x68] ;  /* 0x01001a0000047ab9 */ /* 0x000fe20000000a00 */
[----:B------:R-:W-:Y:S01]  /*15e0*/  ULDC.64 UR6, c[0x4][0x8] ;  /* 0x0100020000067ab9 */ /* 0x000fe20000000a00 */
[----:B------:R-:W-:Y:S01]  /*15f0*/  IMAD.U32 R4, RZ, RZ, UR4 ;  /* 0x00000004ff047e24 */ /* 0x000fe2000f8e00ff */
[----:B------:R0:W1:Y:S01]  /*1600*/  LDC.64 R14, c[0x4][R0] ;  /* 0x01000000000e7b82 */ /* 0x0000620000000a00 */
[----:B------:R-:W-:Y:S01]  /*1610*/  IMAD.U32 R5, RZ, RZ, UR5 ;  /* 0x00000005ff057e24 */ /* 0x000fe2000f8e00ff */
[----:B------:R-:W-:Y:S01]  /*1620*/  ULDC.64 UR4, c[0x4][0x70] ;  /* 0x01001c0000047ab9 */ /* 0x000fe20000000a00 */
[----:B------:R-:W-:Y:S02]  /*1630*/  IMAD.U32 R10, RZ, RZ, UR6 ;  /* 0x00000006ff0a7e24 */ /* 0x000fe4000f8e00ff */
[----:B------:R-:W-:Y:S02]  /*1640*/  IMAD.U32 R6, RZ, RZ, UR4 ;  /* 0x00000004ff067e24 */ /* 0x000fe4000f8e00ff */
[----:B------:R-:W-:-:S02]  /*1650*/  IMAD.U32 R7, RZ, RZ, UR5 ;  /* 0x00000005ff077e24 */ /* 0x000fc4000f8e00ff */
[----:B------:R-:W-:Y:S02]  /*1660*/  IMAD.U32 R11, RZ, RZ, UR7 ;  /* 0x00000007ff0b7e24 */ /* 0x000fe4000f8e00ff */
[----:B------:R-:W-:Y:S02]  /*1670*/  IMAD.MOV.U32 R8, RZ, RZ, 0x1e1 ;  /* 0x000001e1ff087424 */ /* 0x000fe400078e00ff */
[----:B------:R-:W-:Y:S02]  /*1680*/  IMAD.MOV.U32 R12, RZ, RZ, 0x1 ;  /* 0x00000001ff0c7424 */ /* 0x000fe400078e00ff */
[----:B0-----:R-:W-:-:S07]  /*1690*/  IMAD.MOV.U32 R13, RZ, RZ, RZ ;  /* 0x000000ffff0d7224 */ /* 0x001fce00078e00ff */
[----:B------:R-:W-:-:S07]  /*16a0*/  LEPC R20, `(.L_x_17) ;  /* 0x000000001014794e */ /* 0x000fce0000000000 */
[----:B-1---5:R-:W-:Y:S05]  /*16b0*/  CALL.ABS.NOINC R14 ;  /* 0x000000000e007343 */ /* 0x022fea0003c00000 */
.L_x_17:
[----:B------:R-:W-:-:S13]  /*16c0*/  ISETP.NE.AND P0, PT, R102, 0x3, PT ;  /* 0x000000036600780c */ /* 0x000fda0003f05270 */
[----:B------:R-:W-:Y:S05]  /*16d0*/  @!P0 BRA `(.L_x_18) ;  /* 0x0000000000048947 */ /* 0x000fea0003800000 */
[----:B------:R-:W-:Y:S01]  /*16e0*/  BPT.TRAP 0x1 ;  /* 0x000000040000795c */ /* 0x000fe20000300000 */
.L_x_18:
[----:B------:R-:W0:Y:S01]  /*16f0*/  S2UR UR5, SR_CgaCtaId ;  /* 0x00000000000579c3 */ /* 0x000e220000008800 */
[----:B------:R-:W-:Y:S01]  /*1700*/  UMOV UR4, 0x400 ;  /* 0x0000040000047882 */ /* 0x000fe20000000000 */
[----:B------:R-:W-:Y:S02]  /*1710*/  IMAD.U32 R0, RZ, RZ, UR40 ;  /* 0x00000028ff007e24 */ /* 0x000fe4000f8e00ff */
[----:B------:R-:W-:-:S03]  /*1720*/  IMAD.U32 R3, RZ, RZ, UR41 ;  /* 0x00000029ff037e24 */ /* 0x000fc6000f8e00ff */
[----:B------:R-:W-:Y:S01]  /*1730*/  SHF.L.U32 R0, R0, 0x1f, RZ ;  /* 0x0000001f00007819 */ /* 0x000fe200000006ff */
[----:B0-----:R-:W-:-:S06]  /*1740*/  ULEA UR4, UR5, UR4, 0x18 ;  /* 0x0000000405047291 */ /* 0x001fcc000f8ec03f */
[----:B------:R-:W-:-:S04]  /*1750*/  IMAD.U32 R6, RZ, RZ, UR4 ;  /* 0x00000004ff067e24 */ /* 0x000fc8000f8e00ff */
[----:B------:R-:W-:-:S04]  /*1760*/  IMAD R3, R3, 0x8, R6 ;  /* 0x0000000803037824 */ /* 0x000fc800078e0206 */
[----:B------:R0:W1:Y:S01]  /*1770*/  SYNCS.PHASECHK.TRANS64.TRYWAIT P1, [R3+URZ], R0 ;  /* 0x00000000030075a7 */ /* 0x000062000802017f */
[----:B------:R-:W-:Y:S05]  /*1780*/  @!P0 BRA `(.L_x_19) ;  /* 0x0000000000048947 */ /* 0x000fea0003800000 */
[----:B------:R-:W-:Y:S01]  /*1790*/  BPT.TRAP 0x1 ;  /* 0x000000040000795c */ /* 0x000fe20000300000 */
.L_x_19:
[----:B------:R-:W-:-:S05]  /*17a0*/  IMAD.U32 R4, RZ, RZ, UR44 ;  /* 0x0000002cff047e24 */ /* 0x000fca000f8e00ff */
[----:B------:R-:W-:Y:S01]  /*17b0*/  ISETP.GE.AND P2, PT, R4, 0x1, PT ;  /* 0x000000010400780c */ /* 0x000fe20003f46270 */
[----:B-1----:R-:W-:-:S12]  /*17c0*/  @P1 BRA `(.L_x_20) ;  /* 0x0000000000081947 */ /* 0x002fd80003800000 */
[----:B------:R-:W1:Y:S02]  /*17d0*/  SYNCS.PHASECHK.TRANS64.TRYWAIT P1, [R3+URZ], R0 ;  /* 0x00000000030075a7 */ /* 0x000e64000802017f */
[----:B-1----:R-:W-:Y:S05]  /*17e0*/  @!P1 BRA `(.L_x_21) ;  /* 0x0000006400c49947 */ /* 0x002fea0003800000 */
.L_x_20:
[----:B------:R-:W-:Y:S05]  /*17f0*/  WARPSYNC.ALL ;  /* 0x0000000000007948 */ /* 0x000fea0003800000 */
[----:B------:R-:W-:Y:S01]  /*1800*/  R2UR UR4, R6 ;  /* 0x00000000060472ca */ /* 0x000fe200000e0000 */
[----:B------:R-:W-:Y:S01]  /*1810*/  ULEA UR5, UR41, UR45, 0xa ;  /* 0x0000002d29057291 */ /* 0x000fe2000f8e503f */
[----:B------:R-:W-:Y:S01]  /*1820*/  WARPGROUP.ARRIVE ;  /* 0x00000000000079c5 */ /* 0x000fe20000000000 */
[----:B------:R-:W-:Y:S01]  /*1830*/  UMOV UR9, 0x40000040 ;  /* 0x4000004000097882 */ /* 0x000fe20000000000 */
[----:B------:R-:W-:-:S04]  /*1840*/  UMOV UR11, 0x40000040 ;  /* 0x40000040000b7882 */ /* 0x000fc80000000000 */
[----:B------:R-:W-:-:S05]  /*1850*/  UMOV UR8, UR5 ;  /* 0x0000000500087c82 */ /* 0x000fca0008000000 */
[----:B------:R-:W-:-:S04]  /*1860*/  UIADD3 UR4, UR4, 0x18180, URZ ;  /* 0x0001818004047890 */ /* 0x000fc8000fffe03f */
[----:B------:R-:W-:-:S04]  /*1870*/  USHF.R.U32.HI UR4, URZ, 0x4, UR4 ;  /* 0x000000043f047899 */ /* 0x000fc80008011604 */
[----:B------:R-:W-:-:S04]  /*1880*/  ULOP3.LUT UR4, UR4, 0x3fff, URZ, 0xc0, !UPT ;  /* 0x00003fff04047892 */ /* 0x000fc8000f8ec03f */
[----:B------:R-:W-:-:S04]  /*1890*/  ULOP3.LUT UR4, UR4, 0x10000, URZ, 0xfc, !UPT ;  /* 0x0001000004047892 */ /* 0x000fc8000f8efc3f */
[----:B------:R-:W-:-:S07]  /*18a0*/  ULEA UR6, UR41, UR4, 0xa ;  /* 0x0000000429067291 */ /* 0x000fce000f8e503f */
[----:B------:R-:W-:Y:S02]  /*18b0*/  UMOV UR10, UR6 ;  /* 0x00000006000a7c82 */ /* 0x000fe40008000000 */
[----:B------:R-:W-:Y:S01]  /*18c0*/  HGMMA.64x128x16.F32 R24, gdesc[UR8], RZ, !UPT, gsb0 ;  /* 0x01e00000081879f0 */ /* 0x000fe2000c0008ff */
[----:B------:R-:W-:Y:S02]  /*18d0*/  UIADD3 UR8, UR5, 0x2, URZ ;  /* 0x0000000205087890 */ /* 0x000fe4000fffe03f */
[----:B------:R-:W-:Y:S01]  /*18e0*/  UIADD3 UR10, UR6, 0x2, URZ ;  /* 0x00000002060a7890 */ /* 0x000fe2000fffe03f */
[----:B------:R-:W-:Y:S01]  /*18f0*/  UMOV UR9, 0x40000040 ;  /* 0x4000004000097882 */ /* 0x000fe20000000000 */
[----:B------:R-:W-:Y:S01]  /*1900*/  UMOV UR11, 0x40000040 ;  /* 0x40000040000b7882 */ /* 0x000fe20000000000 */
[----:B------:R-:W-:Y:S02]  /*1910*/  WARPGROUP.DEPBAR.LE gsb0, 0x0 ;  /* 0x00008000000079c5 */ /* 0x000fe40000010000 */
[----:B------:R-:W-:-:S06]  /*1920*/  WARPGROUP.ARRIVE ;  /* 0x00000000000079c5 */ /* 0x000fcc0000000000 */
[----:B------:R-:W-:Y:S01]  /*1930*/  HGMMA.64x128x16.F32 R24, gdesc[UR8], R24, gsb0 ;  /* 0x01e00000081879f0 */ /* 0x000fe20008000818 */
        /* <DEDUP_REMOVED lines=13> */
[----:B------:R-:W-:Y:S03]  /*1a10*/  HGMMA.64x128x16.F32 R24, gdesc[UR8], R24, gsb0 ;  /* 0x01e00000081879f0 */ /* 0x000fe60008000818 */
[----:B------:R-:W-:Y:S02]  /*1a20*/  WARPGROUP.DEPBAR.LE gsb0, 0x0 ;  /* 0x00008000000079c5 */ /* 0x000fe40000010000 */
[----:B------:R-:W-:Y:S05]  /*1a30*/  @!P2 BRA `(.L_x_22) ;  /* 0x000000040028a947 */ /* 0x000fea0003800000 */
[----:B------:R-:W-:Y:S01]  /*1a40*/  UIADD3 UR5, UR41, 0x1, URZ ;  /* 0x0000000129057890 */ /* 0x000fe2000fffe03f */
[----:B01----:R-:W-:Y:S02]  /*1a50*/  IMAD.U32 R0, RZ, RZ, UR44 ;  /* 0x0000002cff007e24 */ /* 0x003fe4000f8e00ff */
[----:B------:R-:W-:Y:S01]  /*1a60*/  IMAD.U32 R3, RZ, RZ, UR41 ;  /* 0x00000029ff037e24 */ /* 0x000fe2000f8e00ff */
[----:B------:R-:W-:-:S04]  /*1a70*/  UISETP.NE.AND UP0, UPT, UR5, 0x6, UPT ;  /* 0x000000060500788c */ /* 0x000fc8000bf05270 */
[----:B------:R-:W-:Y:S02]  /*1a80*/  USEL UR6, URZ, 0x1, UP0 ;  /* 0x000000013f067887 */ /* 0x000fe40008000000 */
[----:B------:R-:W-:Y:S02]  /*1a90*/  USEL UR5, UR5, URZ, UP0 ;  /* 0x0000003f05057287 */ /* 0x000fe40008000000 */
[----:B------:R-:W-:-:S06]  /*1aa0*/  ULOP3.LUT UR6, UR40, UR6, URZ, 0x3c, !UPT ;  /* 0x0000000628067292 */ /* 0x000fcc000f8e3c3f */
[----:B------:R-:W-:-:S07]  /*1ab0*/  IMAD.U32 R7, RZ, RZ, UR6 ;  /* 0x00000006ff077e24 */ /* 0x000fce000f8e00ff */
.L_x_29:
[----:B------:R-:W-:Y:S05]  /*1ac0*/  @!P0 BRA `(.L_x_23) ;  /* 0x0000000000048947 */ /* 0x000fea0003800000 */
[----:B------:R-:W-:Y:S01]  /*1ad0*/  BPT.TRAP 0x1 ;  /* 0x000000040000795c */ /* 0x000fe20000300000 */
.L_x_23:
[----:B------:R-:W0:Y:S01]  /*1ae0*/  S2UR UR7, SR_CgaCtaId ;  /* 0x00000000000779c3 */ /* 0x000e220000008800 */
[----:B------:R-:W-:Y:S01]  /*1af0*/  UMOV UR6, 0x400 ;  /* 0x0000040000067882 */ /* 0x000fe20000000000 */
[----:B------:R-:W-:Y:S01]  /*1b00*/  IMAD.U32 R5, RZ, RZ, UR5 ;  /* 0x00000005ff057e24 */ /* 0x000fe2000f8e00ff */
[----:B------:R-:W-:Y:S01]  /*1b10*/  SHF.L.U32 R4, R7, 0x1f, RZ ;  /* 0x0000001f07047819 */ /* 0x000fe200000006ff */
[----:B0-----:R-:W-:-:S06]  /*1b20*/  ULEA UR6, UR7, UR6, 0x18 ;  /* 0x0000000607067291 */ /* 0x001fcc000f8ec03f */
[----:B------:R-:W-:-:S04]  /*1b30*/  IMAD.U32 R6, RZ, RZ, UR6 ;  /* 0x00000006ff067e24 */ /* 0x000fc8000f8e00ff */
[----:B------:R-:W-:-:S04]  /*1b40*/  IMAD R5, R5, 0x8, R6 ;  /* 0x0000000805057824 */ /* 0x000fc800078e0206 */
[----:B------:R0:W1:Y:S01]  /*1b50*/  SYNCS.PHASECHK.TRANS64.TRYWAIT P1, [R5+URZ], R4 ;  /* 0x00000004050075a7 */ /* 0x000062000802017f */
[----:B------:R-:W-:Y:S05]  /*1b60*/  @!P0 BRA `(.L_x_24) ;  /* 0x0000000000048947 */ /* 0x000fea0003800000 */
[----:B------:R-:W-:Y:S01]  /*1b70*/  BPT.TRAP 0x1 ;  /* 0x000000040000795c */ /* 0x000fe20000300000 */
.L_x_24:
[----:B-1----:R-:W-:Y:S05]  /*1b80*/  @P1 BRA `(.L_x_25) ;  /* 0x0000000000081947 */ /* 0x002fea0003800000 */
[----:B------:R-:W1:Y:S02]  /*1b90*/  SYNCS.PHASECHK.TRANS64.TRYWAIT P1, [R5+URZ], R4 ;  /* 0x00000004050075a7 */ /* 0x000e64000802017f */
[----:B-1----:R-:W-:Y:S05]  /*1ba0*/  @!P1 BRA `(.L_x_26) ;  /* 0x0000006000e89947 */ /* 0x002fea0003800000 */
.L_x_25:
[----:B------:R-:W-:Y:S01]  /*1bb0*/  ULEA UR6, UR5, UR45, 0xa ;  /* 0x0000002d05067291 */ /* 0x000fe2000f8e503f */
[----:B------:R-:W-:Y:S01]  /*1bc0*/  WARPGROUP.ARRIVE ;  /* 0x00000000000079c5 */ /* 0x000fe20000000000 */
[----:B------:R-:W-:Y:S01]  /*1bd0*/  ULEA UR7, UR5, UR4, 0xa ;  /* 0x0000000405077291 */ /* 0x000fe2000f8e503f */
[----:B------:R-:W-:Y:S01]  /*1be0*/  UMOV UR9, 0x40000040 ;  /* 0x4000004000097882 */ /* 0x000fe20000000000 */
[----:B------:R-:W-:-:S03]  /*1bf0*/  UMOV UR11, 0x40000040 ;  /* 0x40000040000b7882 */ /* 0x000fc60000000000 */
[----:B------:R-:W-:Y:S02]  /*1c00*/  UMOV UR8, UR6 ;  /* 0x0000000600087c82 */ /* 0x000fe40008000000 */
[----:B------:R-:W-:Y:S02]  /*1c10*/  UMOV UR10, UR7 ;  /* 0x00000007000a7c82 */ /* 0x000fe40008000000 */
[----:B------:R-:W-:Y:S01]  /*1c20*/  HGMMA.64x128x16.F32 R24, gdesc[UR8], R24, gsb0 ;  /* 0x01e00000081879f0 */ /* 0x000fe20008000818 */
[----:B------:R-:W-:Y:S02]  /*1c30*/  UIADD3 UR8, UR6, 0x2, URZ ;  /* 0x0000000206087890 */ /* 0x000fe4000fffe03f */
[----:B------:R-:W-:Y:S01]  /*1c40*/  UIADD3 UR10, UR7, 0x2, URZ ;  /* 0x00000002070a7890 */ /* 0x000fe2000fffe03f */
[----:B------:R-:W-:Y:S01]  /*1c50*/  UMOV UR9, 0x40000040 ;  /* 0x4000004000097882 */ /* 0x000fe20000000000 */
[----:B------:R-:W-:Y:S01]  /*1c60*/  UMOV UR11, 0x40000040 ;  /* 0x40000040000b7882 */ /* 0x000fe20000000000 */
[----:B------:R-:W-:-:S02]  /*1c70*/  WARPGROUP.DEPBAR.LE gsb0, 0x0 ;  /* 0x00008000000079c5 */ /* 0x000fc40000010000 */
        /* <DEDUP_REMOVED lines=18> */
[----:B------:R-:W-:Y:S01]  /*1da0*/  BPT.TRAP 0x1 ;  /* 0x000000040000795c */ /* 0x000fe20000300000 */
.L_x_27:
[----:B------:R-:W-:-:S13]  /*1db0*/  ISETP.NE.AND P1, PT, R22, RZ, PT ;  /* 0x000000ff1600720c */ /* 0x000fda0003f25270 */
[----:B01----:R-:W-:-:S04]  /*1dc0*/  @P1 IMAD R4, R3, 0x8, R6 ;  /* 0x0000000803041824 */ /* 0x003fc800078e0206 */
[----:B------:R-:W-:-:S05]  /*1dd0*/  @P1 VIADD R4, R4, 0x30 ;  /* 0x0000003004041836 */ /* 0x000fca0000000000 */
[----:B------:R-:W-:-:S04]  /*1de0*/  @P1 PRMT R4, R19, 0x654, R4 ;  /* 0x0000065413041816 */ /* 0x000fc80000000004 */
[----:B------:R0:W-:Y:S01]  /*1df0*/  @P1 SYNCS.ARRIVE.TRANS64.RED.A1T0 RZ, [R4+URZ], RZ ;  /* 0x000000ff04ff19a7 */ /* 0x0001e2000810043f */
[----:B------:R-:W-:-:S13]  /*1e00*/  ISETP.GT.U32.AND P1, PT, R18, 0x1, PT ;  /* 0x000000011200780c */ /* 0x000fda0003f24070 */
[----:B0-----:R-:W-:Y:S05]  /*1e10*/  @P1 BRA `(.L_x_28) ;  /* 0x0000000000041947 */ /* 0x001fea0003800000 */
[----:B------:R-:W-:Y:S01]  /*1e20*/  BPT.TRAP 0x1 ;  /* 0x000000040000795c */ /* 0x000fe20000300000 */
.L_x_28:
[----:B------:R-:W-:Y:S01]  /*1e30*/  UIADD3 UR5, UR5, 0x1, URZ ;  /* 0x0000000105057890 */ /* 0x000fe2000fffe03f */
[C---:B------:R-:W-:Y:S01]  /*1e40*/  ISETP.GT.AND P2, PT, R0.reuse, 0x1, PT ;  /* 0x000000010000780c */ /* 0x040fe20003f44270 */
[----:B------:R-:W-:Y:S02]  /*1e50*/  VIADD R3, R3, 0x1 ;  /* 0x0000000103037836 */ /* 0x000fe40000000000 */
[----:B------:R-:W-:Y:S01]  /*1e60*/  UISETP.NE.AND UP0, UPT, UR5, 0x6, UPT ;  /* 0x000000060500788c */ /* 0x000fe2000bf05270 */
[----:B------:R-:W-:Y:S02]  /*1e70*/  VIADD R0, R0, 0xffffffff ;  /* 0xffffffff00007836 */ /* 0x000fe40000000000 */
[C---:B------:R-:W-:Y:S01]  /*1e80*/  ISETP.NE.AND P1, PT, R3.reuse, 0x6, PT ;  /* 0x000000060300780c */ /* 0x040fe20003f25270 */
[----:B------:R-:W-:Y:S02]  /*1e90*/  USEL UR6, URZ, 0x1, UP0 ;  /* 0x000000013f067887 */ /* 0x000fe40008000000 */
[----:B------:R-:W-:Y:S01]  /*1ea0*/  USEL UR5, UR5, URZ, UP0 ;  /* 0x0000003f05057287 */ /* 0x000fe20008000000 */
[----:B------:R-:W-:-:S03]  /*1eb0*/  SEL R3, R3, RZ, P1 ;  /* 0x000000ff03037207 */ /* 0x000fc60000800000 */
[----:B------:R-:W-:Y:S01]  /*1ec0*/  LOP3.LUT R7, R7, UR6, RZ, 0x3c, !PT ;  /* 0x0000000607077c12 */ /* 0x000fe2000f8e3cff */
[----:B------:R-:W-:Y:S07]  /*1ed0*/  @P2 BRA `(.L_x_29) ;  /* 0xfffffff800f82947 */ /* 0x000fee000383ffff */
.L_x_22:
[----:B01----:R-:W0:Y:S02]  /*1ee0*/  LDC R0, c[0x0][0x28c] ;  /* 0x0000a300ff007b82 */ /* 0x003e240000000800 */
[----:B0-----:R-:W-:-:S13]  /*1ef0*/  ISETP.GE.AND P1, PT, R0, 0x1, PT ;  /* 0x000000010000780c */ /* 0x001fda0003f26270 */
[----:B------:R-:W-:Y:S05]  /*1f00*/  @!P1 BRA `(.L_x_30) ;  /* 0x0000000000449947 */ /* 0x000fea0003800000 */
[----:B------:R-:W-:Y:S05]  /*1f10*/  @!P0 BRA `(.L_x_31) ;  /* 0x0000000000048947 */ /* 0x000fea0003800000 */
[----:B------:R-:W-:Y:S01]  /*1f20*/  BPT.TRAP 0x1 ;  /* 0x000000040000795c */ /* 0x000fe20000300000 */
.L_x_31:
[----:B------:R-:W-:-:S13]  /*1f30*/  ISETP.NE.AND P0, PT, R22, RZ, PT ;  /* 0x000000ff1600720c */ /* 0x000fda0003f05270 */
[----:B------:R-:W-:-:S05]  /*1f40*/  VOTEU.ANY UP0, P0 ;  /* 0x00000000003f7886 */ /* 0x000fca0000000100 */
[----:B------:R-:W-:-:S06]  /*1f50*/  @UP0 UIADD3 UR4, UR44, UR41, URZ ;  /* 0x000000292c040290 */ /* 0x000fcc000fffe03f */
[----:B------:R-:W-:Y:S02]  /*1f60*/  IMAD.U32 R4, RZ, RZ, UR4 ;  /* 0x00000004ff047e24 */ /* 0x000fe4000f8e00ff */
[----:B------:R-:W-:Y:S02]  /*1f70*/  IMAD.U32 R3, RZ, RZ, UR4 ;  /* 0x00000004ff037e24 */ /* 0x000fe4000f8e00ff */
[----:B------:R-:W-:-:S05]  /*1f80*/  @P0 IMAD.WIDE.U32 R4, R4, -0x55555555, RZ ;  /* 0xaaaaaaab04040825 */ /* 0x000fca00078e00ff */
[----:B------:R-:W-:-:S05]  /*1f90*/  @P0 SHF.R.U32.HI R0, RZ, 0x2, R5 ;  /* 0x00000002ff000819 */ /* 0x000fca0000011605 */
[----:B------:R-:W-:-:S04]  /*1fa0*/  @P0 IMAD R0, R0, -0x6, R3 ;  /* 0xfffffffa00000824 */ /* 0x000fc800078e0203 */
[----:B------:R-:W-:-:S04]  /*1fb0*/  @P0 IMAD R0, R0, 0x8, R6 ;  /* 0x0000000800000824 */ /* 0x000fc800078e0206 */
[----:B------:R-:W-:-:S05]  /*1fc0*/  @P0 VIADD R0, R0, 0x30 ;  /* 0x0000003000000836 */ /* 0x000fca0000000000 */
[----:B------:R-:W-:-:S04]  /*1fd0*/  @P0 PRMT R0, R19, 0x654, R0 ;  /* 0x0000065413000816 */ /* 0x000fc80000000000 */
[----:B------:R0:W-:Y:S01]  /*1fe0*/  @P0 SYNCS.ARRIVE.TRANS64.RED.A1T0 RZ, [R0+URZ], RZ ;  /* 0x000000ff00ff09a7 */ /* 0x0001e2000810043f */
[----:B------:R-:W-:-:S13]  /*1ff0*/  ISETP.GT.U32.AND P0, PT, R18, 0x1, PT ;  /* 0x000000011200780c */ /* 0x000fda0003f04070 */
[----:B0-----:R-:W-:Y:S05]  /*2000*/  @P0 BRA `(.L_x_30) ;  /* 0x0000000000040947 */ /* 0x001fea0003800000 */
[----:B------:R-:W-:Y:S01]  /*2010*/  BPT.TRAP 0x1 ;  /* 0x000000040000795c */ /* 0x000fe20000300000 */
.L_x_30:
[----:B------:R-:W-:Y:S01]  /*2020*/  IMAD.SHL.U32 R100, R100, 0x80, RZ ;  /* 0x0000008064647824 */ /* 0x000fe200078e00ff */
[----:B------:R-:W-:Y:S01]  /*2030*/  UIADD3 UR41, UR43, UR41, URZ ;  /* 0x000000292b297290 */ /* 0x000fe2000fffe03f */
[----:B------:R-:W-:Y:S01]  /*2040*/  SHF.R.S32.HI R11, RZ, 0x1f, R101 ;  /* 0x0000001fff0b7819 */ /* 0x000fe20000011465 */
[----:B------:R-:W-:Y:S01]  /*2050*/  UISETP.GE.U32.AND UP1, UPT, UR43, 0x6, UPT ;  /* 0x000000062b00788c */ /* 0x000fe2000bf26070 */
[----:B------:R-:W-:Y:S01]  /*2060*/  IMAD.SHL.U32 R6, R103, 0x80, RZ ;  /* 0x0000008067067824 */ /* 0x000fe200078e00ff */
[----:B------:R-:W-:Y:S01]  /*2070*/  ULDC UR7, c[0x0][0x288] ;  /* 0x0000a20000077ab9 */ /* 0x000fe20000000800 */
[C---:B------:R-:W-:Y:S01]  /*2080*/  LOP3.LUT R8, R100.reuse, 0x6, R95, 0xf8, !PT ;  /* 0x0000000664087812 */ /* 0x040fe200078ef85f */
[----:B------:R-:W-:Y:S01]  /*2090*/  UISETP.GT.U32.AND UP0, UPT, UR41, 0x5, UPT ;  /* 0x000000052900788c */ /* 0x000fe2000bf04070 */
[----:B------:R-:W-:Y:S01]  /*20a0*/  ISETP.GE.AND P0, PT, R100, UR7, PT ;  /* 0x0000000764007c0c */ /* 0x000fe2000bf06270 */
[----:B------:R-:W-:Y:S01]  /*20b0*/  ULDC.64 UR4, c[0x0][0x5d0] ;  /* 0x0001740000047ab9 */ /* 0x000fe20000000a00 */
[--C-:B------:R-:W-:Y:S01]  /*20c0*/  SHF.R.S32.HI R9, RZ, 0x1f, R8.reuse ;  /* 0x0000001fff097819 */ /* 0x100fe20000011408 */
[----:B------:R-:W-:Y:S01]  /*20d0*/  ULDC UR10, c[0x0][0x284] ;  /* 0x0000a100000a7ab9 */ /* 0x000fe20000000800 */
[----:B------:R-:W-:Y:S01]  /*20e0*/  IMAD R0, R11, UR4, RZ ;  /* 0x000000040b007c24 */ /* 0x000fe2000f8e02ff */
[----:B------:R-:W-:Y:S01]  /*20f0*/  UISETP.LT.U32.AND UP0, UPT, UR43, 0x6, UP0 ;  /* 0x000000062b00788c */ /* 0x000fe20008701070 */
[----:B------:R-:W-:Y:S01]  /*2100*/  ISETP.GE.OR P0, PT, R6, UR10, P0 ;  /* 0x0000000a06007c0c */ /* 0x000fe20008706670 */
[----:B------:R-:W-:Y:S01]  /*2110*/  IMAD.WIDE.U32 R4, R101, UR4, R8 ;  /* 0x0000000465047c25 */ /* 0x000fe2000f8e0008 */
[----:B------:R-:W-:Y:S01]  /*2120*/  ULDC.64 UR8, c[0x0][0x5c8] ;  /* 0x0001720000087ab9 */ /* 0x000fe20000000a00 */
[----:B------:R-:W-:-:S02]  /*2130*/  USEL UR6, URZ, 0x1, !UP0 ;  /* 0x000000013f067887 */ /* 0x000fc4000c000000 */
[----:B------:R-:W-:Y:S01]  /*2140*/  IMAD R3, R101, UR5, R0 ;  /* 0x0000000565037c24 */ /* 0x000fe2000f8e0200 */
[----:B------:R-:W-:Y:S01]  /*2150*/  @UP1 UIMAD.WIDE.U32 UR4, UR41, -0x55555555, URZ ;  /* 0xaaaaaaab290418a5 */ /* 0x000fe2000f8e003f */
[----:B------:R-:W-:Y:S01]  /*2160*/  IMAD.WIDE R104, R103, 0x80, R88 ;  /* 0x0000008067687825 */ /* 0x000fe200078e0258 */
[----:B------:R-:W-:Y:S02]  /*2170*/  ULOP3.LUT UR40, UR40, UR6, URZ, 0x3c, !UPT ;  /* 0x0000000628287292 */ /* 0x000fe4000f8e3c3f */
[----:B------:R-:W-:Y:S01]  /*2180*/  @UP1 USHF.R.U32.HI UR4, URZ, 0x2, UR5 ;  /* 0x000000023f041899 */ /* 0x000fe20008011605 */
[----:B------:R-:W-:Y:S02]  /*2190*/  IMAD.IADD R5, R5, 0x1, R3 ;  /* 0x0000000105057824 */ /* 0x000fe400078e0203 */
[----:B------:R-:W-:Y:S01]  /*21a0*/  IMAD R3, R105, UR8, RZ ;  /* 0x0000000869037c24 */ /* 0x000fe2000f8e02ff */
[----:B------:R-:W-:Y:S01]  /*21b0*/  @UP1 ULOP3.LUT UR40, UR40, 0x1, UR4, 0x78, !UPT ;  /* 0x0000000128281892 */ /* 0x000fe2000f8e7804 */
[----:B------:R-:W-:-:S04]  /*21c0*/  IMAD.WIDE.U32 R106, R104, UR8, R4 ;  /* 0x00000008686a7c25 */ /* 0x000fc8000f8e0004 */
[----:B------:R-:W-:Y:S02]  /*21d0*/  IMAD R7, R104, UR9, R3 ;  /* 0x0000000968077c24 */ /* 0x000fe4000f8e0203 */
[----:B------:R-:W-:Y:S01]  /*21e0*/  IMAD.MOV.U32 R0, RZ, RZ, -0x1 ;  /* 0xffffffffff007424 */ /* 0x000fe200078e00ff */
[----:B------:R-:W-:Y:S06]  /*21f0*/  @P0 BRA `(.L_x_32) ;  /* 0x00000040001c0947 */ /* 0x000fec0003800000 */
[----:B-----5:R-:W-:Y:S01]  /*2200*/  FSETP.NEU.AND P0, PT, R90, RZ, PT ;  /* 0x000000ff5a00720b */ /* 0x020fe20003f0d000 */
[----:B------:R-:W-:Y:S01]  /*2210*/  IMAD.IADD R4, R94, 0x1, -R100 ;  /* 0x000000015e047824 */ /* 0x000fe200078e0a64 */
[----:B------:R-:W-:Y:S01]  /*2220*/  BSSY B0, `(.L_x_32) ;  /* 0x0000404000007945 */ /* 0x000fe20003800000 */
[----:B------:R-:W-:Y:S02]  /*2230*/  IMAD.IADD R3, R99, 0x1, -R6 ;  /* 0x0000000163037824 */ /* 0x000fe400078e0a06 */
[----:B------:R-:W-:Y:S01]  /*2240*/  IMAD.IADD R103, R107, 0x1, R7 ;  /* 0x000000016b677824 */ /* 0x000fe200078e0207 */
[----:B------:R-:W-:-:S04]  /*2250*/  ISETP.GT.AND P2, PT, R4, RZ, PT ;  /* 0x000000ff0400720c */ /* 0x000fc80003f44270 */
[----:B------:R-:W-:-:S03]  /*2260*/  ISETP.GT.AND P1, PT, R3, RZ, P2 ;  /* 0x000000ff0300720c */ /* 0x000fc60001724270 */
[----:B------:R-:W-:Y:S10]  /*2270*/  @!P0 BRA `(.L_x_33) ;  /* 0x0000002c00288947 */ /* 0x000ff40003800000 */
[----:B------:R-:W0:Y:S01]  /*2280*/  LDC.64 R110, c[0x0][0x5b8] ;  /* 0x00016e00ff6e7b82 */ /* 0x000e220000000a00 */
[----:B------:R-:W-:-:S07]  /*2290*/  ULDC.64 UR4, c[0x0][0x5c0] ;  /* 0x0001700000047ab9 */ /* 0x000fce0000000a00 */
[----:B------:R-:W1:Y:S08]  /*22a0*/  LDC.64 R112, c[0x0][0x5b0] ;  /* 0x00016c00ff707b82 */ /* 0x000e700000000a00 */
[----:B------:R-:W2:Y:S01]  /*22b0*/  LDC.64 R114, c[0x0][0x5a8] ;  /* 0x00016a00ff727b82 */ /* 0x000ea20000000a00 */
[-C--:B0-----:R-:W-:Y:S02]  /*22c0*/  IMAD R6, R11, R110.reuse, RZ ;  /* 0x0000006e0b067224 */ /* 0x081fe400078e02ff */
[----:B------:R-:W-:-:S04]  /*22d0*/  IMAD.WIDE.U32 R108, R101, R110, R8 ;  /* 0x0000006e656c7225 */ /* 0x000fc800078e0008 */
[----:B------:R-:W-:Y:S02]  /*22e0*/  IMAD R107, R101, R111, R6 ;  /* 0x0000006f656b7224 */ /* 0x000fe400078e0206 */
[-C--:B-1----:R-:W-:Y:S02]  /*22f0*/  IMAD R5, R105, R112.reuse, RZ ;  /* 0x0000007069057224 */ /* 0x082fe400078e02ff */
[----:B------:R-:W-:Y:S02]  /*2300*/  IMAD.IADD R13, R109, 0x1, R107 ;  /* 0x000000016d0d7824 */ /* 0x000fe400078e026b */
[----:B------:R-:W-:Y:S02]  /*2310*/  IMAD.MOV.U32 R12, RZ, RZ, R108 ;  /* 0x000000ffff0c7224 */ /* 0x000fe400078e006c */
[C---:B------:R-:W-:Y:S02]  /*2320*/  IMAD R111, R104.reuse, R113, R5 ;  /* 0x00000071686f7224 */ /* 0x040fe400078e0205 */
[----:B------:R-:W-:-:S04]  /*2330*/  IMAD.WIDE.U32 R6, R104, R112, R12 ;  /* 0x0000007068067225 */ /* 0x000fc800078e000c */
[----:B------:R-:W-:Y:S01]  /*2340*/  IMAD.IADD R5, R7, 0x1, R111 ;  /* 0x0000000107057824 */ /* 0x000fe200078e026f */
[----:B--2---:R-:W-:-:S04]  /*2350*/  LEA R14, P0, R6, R114, 0x1 ;  /* 0x00000072060e7211 */ /* 0x004fc800078008ff */
[----:B------:R-:W-:-:S05]  /*2360*/  LEA.HI.X R15, R6, R115, R5, 0x1, P0 ;  /* 0x00000073060f7211 */ /* 0x000fca00000f0c05 */
[----:B------:R0:W2:Y:S01]  /*2370*/  @P1 LDG.E.LTC128B.U16 R5, desc[UR38][R14.64] ;  /* 0x000000260e051981 */ /* 0x0000a2000c1e1520 */
[----:B------:R-:W-:Y:S01]  /*2380*/  LEA R10, P0, R106, UR4, 0x1 ;  /* 0x000000046a0a7c11 */ /* 0x000fe2000f8008ff */
[----:B------:R-:W-:Y:S01]  /*2390*/  IMAD.WIDE.U32 R6, R104, R112, R8 ;  /* 0x0000007068067225 */ /* 0x000fe200078e0008 */
[----:B------:R-:W-:Y:S03]  /*23a0*/  BSSY B1, `(.L_x_34) ;  /* 0x0000012000017945 */ /* 0x000fe60003800000 */
[----:B------:R-:W-:Y:S02]  /*23b0*/  IMAD.IADD R7, R111, 0x1, R7 ;  /* 0x000000016f077824 */ /* 0x000fe400078e0207 */
[----:B------:R-:W-:Y:S01]  /*23c0*/  IMAD.WIDE.U32 R20, R101, R110, R6 ;  /* 0x0000006e65147225 */ /* 0x000fe200078e0006 */
[----:B0-----:R-:W-:-:S03]  /*23d0*/  SHF.L.U64.HI R15, R112, 0x3, R113 ;  /* 0x00000003700f7819 */ /* 0x001fc60000010271 */
[----:B------:R-:W-:Y:S01]  /*23e0*/  IMAD.IADD R7, R107, 0x1, R21 ;  /* 0x000000016b077824 */ /* 0x000fe200078e0215 */
[----:B------:R-:W-:Y:S01]  /*23f0*/  LEA R6, P4, R20, R114, 0x1 ;  /* 0x0000007214067211 */ /* 0x000fe200078808ff */
[----:B------:R-:W-:-:S03]  /*2400*/  IMAD.SHL.U32 R14, R112, 0x8, RZ ;  /* 0x00000008700e7824 */ /* 0x000fc600078e00ff */
[----:B------:R-:W-:Y:S01]  /*2410*/  LEA.HI.X R7, R20, R115, R7, 0x1, P4 ;  /* 0x0000007314077211 */ /* 0x000fe200020f0c07 */
[----:B--2---:R-:W-:-:S05]  /*2420*/  HADD2.F32 R11, -RZ, R5.H0_H0 ;  /* 0x20000005ff0b7230 */ /* 0x004fca0000004100 */
[----:B------:R-:W-:-:S04]  /*2430*/  FMUL R11, R11, R90 ;  /* 0x0000005a0b0b7220 */ /* 0x000fc80000400000 */
[----:B------:R-:W-:Y:S01]  /*2440*/  FFMA R24, R24, R23, R11 ;  /* 0x0000001718187223 */ /* 0x000fe2000000000b */
[----:B------:R-:W-:Y:S02]  /*2450*/  LEA.HI.X R11, R106, UR5, R103, 0x1, P0 ;  /* 0x000000056a0b7c11 */ /* 0x000fe400080f0c67 */
[----:B------:R-:W-:Y:S02]  /*2460*/  ISETP.GT.AND P0, PT, R4, 0x1, PT ;  /* 0x000000010400780c */ /* 0x000fe40003f04270 */
[----:B------:R-:W-:Y:S02]  /*2470*/  F2FP.F16.F32.PACK_AB R24, RZ, R24 ;  /* 0x00000018ff18723e */ /* 0x000fe400000000ff */
[----:B------:R-:W-:-:S03]  /*2480*/  ISETP.GT.AND P3, PT, R3, RZ, P0 ;  /* 0x000000ff0300720c */ /* 0x000fc60000764270 */
[----:B------:R0:W-:Y:S10]  /*2490*/  @P1 STG.E.U16 desc[UR38][R10.64], R24 ;  /* 0x000000180a001986 */ /* 0x0001f4000c101526 */
[----:B------:R-:W-:Y:S05]  /*24a0*/  @!P3 BRA `(.L_x_35) ;  /* 0x000000000004b947 */ /* 0x000fea0003800000 */
[----:B------:R1:W5:Y:S02]  /*24b0*/  LDG.E.LTC128B.U16 R5, desc[UR38][R6.64+0x2] ;  /* 0x0000022606057981 */ /* 0x000364000c1e1520 */
.L_x_35:
[----:B------:R-:W-:Y:S05]  /*24c0*/  BSYNC B1 ;  /* 0x0000000000017941 */ /* 0x000fea0003800000 */
.L_x_34:
[----:B-----5:R-:W-:Y:S01]  /*24d0*/  HADD2.F32 R103, -RZ, R5.H0_H0 ;  /* 0x20000005ff677230 */ /* 0x020fe20000004100 */
[----:B------:R-:W-:Y:S01]  /*24e0*/  ISETP.GT.AND P2, PT, R3, 0x8, P2 ;  /* 0x000000080300780c */ /* 0x000fe20001744270 */
[----:B------:R-:W-:Y:S01]  /*24f0*/  IMAD.WIDE.U32 R20, R104, R112, R14 ;  /* 0x0000007068147225 */ /* 0x000fe200078e000e */
[----:B0-----:R-:W-:-:S03]  /*2500*/  PRMT R24, R5, 0x7610, R24 ;  /* 0x0000761005187816 */ /* 0x001fc60000000018 */
[----:B------:R-:W-:Y:S01]  /*2510*/  FMUL R12, R103, R90 ;  /* 0x0000005a670c7220 */ /* 0x000fe20000400000 */
[----:B------:R-:W-:Y:S01]  /*2520*/  IMAD.IADD R111, R111, 0x1, R21 ;  /* 0x000000016f6f7824 */ /* 0x000fe200078e0215 */
[----:B------:R-:W-:Y:S02]  /*2530*/  IADD3 R108, P1, R108, R20, RZ ;  /* 0x000000146c6c7210 */ /* 0x000fe40007f3e0ff */
[----:B------:R-:W-:-:S03]  /*2540*/  FFMA R12, R25, R23, R12 ;  /* 0x00000017190c7223 */ /* 0x000fc6000000000c */
[----:B------:R-:W-:Y:S01]  /*2550*/  IMAD.X R13, R111, 0x1, R13, P1 ;  /* 0x000000016f0d7824 */ /* 0x000fe200008e060d */
[C---:B------:R-:W-:Y:S02]  /*2560*/  LEA R14, P1, R108.reuse, R114, 0x1 ;  /* 0x000000726c0e7211 */ /* 0x040fe400078208ff */
[----:B------:R-:W-:Y:S02]  /*2570*/  F2FP.F16.F32.PACK_AB R12, RZ, R12 ;  /* 0x0000000cff0c723e */ /* 0x000fe400000000ff */
[----:B------:R-:W-:Y:S02]  /*2580*/  LEA.HI.X R15, R108, R115, R13, 0x1, P1 ;  /* 0x000000736c0f7211 */ /* 0x000fe400008f0c0d */
[----:B------:R-:W-:-:S05]  /*2590*/  PRMT R21, R12, 0x7610, R21 ;  /* 0x000076100c157816 */ /* 0x000fca0000000015 */
[----:B------:R0:W-:Y:S04]  /*25a0*/  @P3 STG.E.U16 desc[UR38][R10.64+0x2], R21 ;  /* 0x000002150a003986 */ /* 0x0001e8000c101526 */
[----:B------:R-:W2:Y:S01]  /*25b0*/  @P2 LDG.E.LTC128B.U16 R24, desc[UR38][R14.64] ;  /* 0x000000260e182981 */ /* 0x000ea2000c1e1520 */
[----:B------:R-:W-:Y:S01]  /*25c0*/  IADD3 R20, P1, R8, R20, RZ ;  /* 0x0000001408147210 */ /* 0x000fe20007f3e0ff */
[----:B------:R-:W-:Y:S01]  /*25d0*/  BSSY B1, `(.L_x_36) ;  /* 0x0000011000017945 */ /* 0x000fe20003800000 */
[----:B------:R-:W-:Y:S02]  /*25e0*/  SHF.L.U64.HI R13, R91, 0x1, R92 ;  /* 0x000000015b0d7819 */ /* 0x000fe4000001025c */
[----:B------:R-:W-:Y:S01]  /*25f0*/  ISETP.GT.AND P0, PT, R3, 0x8, P0 ;  /* 0x000000080300780c */ /* 0x000fe20000704270 */
[----:B0-----:R-:W-:Y:S01]  /*2600*/  IMAD.X R21, R9, 0x1, R111, P1 ;  /* 0x0000000109157824 */ /* 0x001fe200008e066f */
[----:B------:R-:W-:Y:S01]  /*2610*/  LEA R12, P1, R91, R10, 0x1 ;  /* 0x0000000a5b0c7211 */ /* 0x000fe200078208ff */
[----:B------:R-:W-:-:S04]  /*2620*/  IMAD.WIDE.U32 R20, R101, R110, R20 ;  /* 0x0000006e65147225 */ /* 0x000fc800078e0014 */
[----:B------:R-:W-:Y:S01]  /*2630*/  IMAD.X R13, R13, 0x1, R11, P1 ;  /* 0x000000010d0d7824 */ /* 0x000fe200008e060b */
[----:B------:R-:W-:Y:S01]  /*2640*/  LEA R8, P3, R20, R114, 0x1 ;  /* 0x0000007214087211 */ /* 0x000fe200078608ff */
[----:B------:R-:W-:-:S05]  /*2650*/  IMAD.IADD R9, R107, 0x1, R21 ;  /* 0x000000016b097824 */ /* 0x000fca00078e0215 */
[----:B------:R-:W-:Y:S01]  /*2660*/  LEA.HI.X R9, R20, R115, R9, 0x1, P3 ;  /* 0x0000007314097211 */ /* 0x000fe200018f0c09 */
[----:B--2---:R-:W-:-:S05]  /*2670*/  HADD2.F32 R5, -RZ, R24.H0_H0 ;  /* 0x20000018ff057230 */ /* 0x004fca0000004100 */
[----:B------:R-:W-:-:S04]  /*2680*/  FMUL R5, R5, R90 ;  /* 0x0000005a05057220 */ /* 0x000fc80000400000 */
[----:B------:R-:W-:-:S05]  /*2690*/  FFMA R5, R26, R23, R5 ;  /* 0x000000171a057223 */ /* 0x000fca0000000005 */
[----:B------:R-:W-:-:S05]  /*26a0*/  F2FP.F16.F32.PACK_AB R5, RZ, R5 ;  /* 0x00000005ff05723e */ /* 0x000fca00000000ff */
[----:B------:R0:W-:Y:S01]  /*26b0*/  @P2 STG.E.U16 desc[UR38][R12.64], R5 ;  /* 0x000000050c002986 */ /* 0x0001e2000c101526 */
[----:B------:R-:W-:Y:S05]  /*26c0*/  @!P0 BRA `(.L_x_37) ;  /* 0x0000000000048947 */ /* 0x000fea0003800000 */
[----:B------:R2:W5:Y:S02]  /*26d0*/  LDG.E.LTC128B.U16 R24, desc[UR38][R8.64+0x2] ;  /* 0x0000022608187981 */ /* 0x000564000c1e1520 */
.L_x_37:
[----:B------:R-:W-:Y:S05]  /*26e0*/  BSYNC B1 ;  /* 0x0000000000017941 */ /* 0x000fea0003800000 */
.L_x_36:
[----:B0----5:R-:W-:Y:S01]  /*26f0*/  HADD2.F32 R5, -RZ, R24.H0_H0 ;  /* 0x20000018ff057230 */ /* 0x021fe20000004100 */
[----:B------:R-:W-:Y:S01]  /*2700*/  ISETP.GT.AND P1, PT, R4, 0x8, PT ;  /* 0x000000080400780c */ /* 0x000fe20003f24270 */
[----:B------:R-:W-:Y:S03]  /*2710*/  BSSY B1, `(.L_x_38) ;  /* 0x0000008000017945 */ /* 0x000fe60003800000 */
[----:B------:R-:W-:Y:S01]  /*2720*/  FMUL R14, R5, R90 ;  /* 0x0000005a050e7220 */ /* 0x000fe20000400000 */
[----:B------:R-:W-:-:S03]  /*2730*/  ISETP.GT.AND P2, PT, R3, RZ, P1 ;  /* 0x000000ff0300720c */ /* 0x000fc60000f44270 */
[----:B------:R-:W-:-:S05]  /*2740*/  FFMA R14, R27, R23, R14 ;  /* 0x000000171b0e7223 */ /* 0x000fca000000000e */
[----:B------:R-:W-:-:S05]  /*2750*/  F2FP.F16.F32.PACK_AB R14, RZ, R14 ;  /* 0x0000000eff0e723e */ /* 0x000fca00000000ff */
[----:B------:R0:W-:Y:S01]  /*2760*/  @P0 STG.E.U16 desc[UR38][R12.64+0x2], R14 ;  /* 0x0000020e0c000986 */ /* 0x0001e2000c101526 */
[----:B------:R-:W-:Y:S05]  /*2770*/  @!P2 BRA `(.L_x_39) ;  /* 0x000000000004a947 */ /* 0x000fea0003800000 */
[----:B------:R3:W5:Y:S02]  /*2780*/  LDG.E.LTC128B.U16 R24, desc[UR38][R6.64+0x10] ;  /* 0x0000102606187981 */ /* 0x000764000c1e1520 */
.L_x_39:
[----:B------:R-:W-:Y:S05]  /*2790*/  BSYNC B1 ;  /* 0x0000000000017941 */ /* 0x000fea0003800000 */
.L_x_38:
[----:B-----5:R-:W-:Y:S01]  /*27a0*/  HADD2.F32 R5, -RZ, R24.H0_H0 ;  /* 0x20000018ff057230 */ /* 0x020fe20000004100 */
        /* <DEDUP_REMOVED lines=9> */
.L_x_41:
[----:B------:R-:W-:Y:S05]  /*2840*/  BSYNC B1 ;  /* 0x0000000000017941 */ /* 0x000fea0003800000 */
.L_x_40:
[----:B----45:R-:W-:Y:S01]  /*2850*/  HADD2.F32 R5, -RZ, R24.H0_H0 ;  /* 0x20000018ff057230 */ /* 0x030fe20000004100 */
[----:B------:R-:W-:Y:S01]  /*2860*/  ISETP.GT.AND P1, PT, R3, 0x8, P1 ;  /* 0x000000080300780c */ /* 0x000fe20000f24270 */
[----:B------:R-:W-:Y:S03]  /*2870*/  BSSY B1, `(.L_x_42) ;  /* 0x0000007000017945 */ /* 0x000fe60003800000 */
[----:B0-----:R-:W-:-:S04]  /*2880*/  FMUL R14, R5, R90 ;  /* 0x0000005a050e7220 */ /* 0x001fc80000400000 */
[----:B------:R-:W-:-:S05]  /*2890*/  FFMA R14, R29, R23, R14 ;  /* 0x000000171d0e7223 */ /* 0x000fca000000000e */
[----:B------:R-:W-:-:S05]  /*28a0*/  F2FP.F16.F32.PACK_AB R14, RZ, R14 ;  /* 0x0000000eff0e723e */ /* 0x000fca00000000ff */
[----:B------:R0:W-:Y:S01]  /*28b0*/  @P3 STG.E.U16 desc[UR38][R10.64+0x12], R14 ;  /* 0x0000120e0a003986 */ /* 0x0001e2000c101526 */
[----:B------:R-:W-:Y:S05]  /*28c0*/  @!P1 BRA `(.L_x_43) ;  /* 0x0000000000049947 */ /* 0x000fea0003800000 */
[----:B------:R4:W5:Y:S02]  /*28d0*/  LDG.E.LTC128B.U16 R24, desc[UR38][R8.64+0x10] ;  /* 0x0000102608187981 */ /* 0x000964000c1e1520 */
.L_x_43:
[----:B------:R-:W-:Y:S05]  /*28e0*/  BSYNC B1 ;  /* 0x0000000000017941 */ /* 0x000fea0003800000 */
.L_x_42:
[----:B-----5:R-:W-:Y:S01]  /*28f0*/  HADD2.F32 R5, -RZ, R24.H0_H0 ;  /* 0x20000018ff057230 */ /* 0x020fe20000004100 */
[----:B------:R-:W-:Y:S01]  /*2900*/  ISETP.GT.AND P0, PT, R3, 0x8, P0 ;  /* 0x000000080300780c */ /* 0x000fe20000704270 */
[----:B------:R-:W-:Y:S03]  /*2910*/  BSSY B1, `(.L_x_44) ;  /* 0x0000007000017945 */ /* 0x000fe60003800000 */
[----:B------:R-:W-:-:S04]  /*2920*/  FMUL R5, R5, R90 ;  /* 0x0000005a05057220 */ /* 0x000fc80000400000 */
[----:B------:R-:W-:-:S05]  /*2930*/  FFMA R5, R30, R23, R5 ;  /* 0x000000171e057223 */ /* 0x000fca0000000005 */
[----:B------:R-:W-:-:S05]  /*2940*/  F2FP.F16.F32.PACK_AB R5, RZ, R5 ;  /* 0x00000005ff05723e */ /* 0x000fca00000000ff */
[----:B------:R0:W-:Y:S01]  /*2950*/  @P1 STG.E.U16 desc[UR38][R12.64+0x10], R5 ;  /* 0x000010050c001986 */ /* 0x0001e2000c101526 */
[----:B------:R-:W-:Y:S05]  /*2960*/  @!P0 BRA `(.L_x_45) ;  /* 0x0000000000048947 */ /* 0x000fea0003800000 */
[----:B------:R0:W5:Y:S02]  /*2970*/  LDG.E.LTC128B.U16 R24, desc[UR38][R8.64+0x12] ;  /* 0x0000122608187981 */ /* 0x000164000c1e1520 */
.L_x_45:
[----:B------:R-:W-:Y:S05]  /*2980*/  BSYNC B1 ;  /* 0x0000000000017941 */ /* 0x000fea0003800000 */
.L_x_44:
        /* <DEDUP_REMOVED lines=10> */
.L_x_47:
[----:B------:R-:W-:Y:S05]  /*2a30*/  BSYNC B1 ;  /* 0x0000000000017941 */ /* 0x000fea0003800000 */
.L_x_46:
        /* <DEDUP_REMOVED lines=10> */
.L_x_49:
[----:B------:R-:W-:Y:S05]  /*2ae0*/  BSYNC B1 ;  /* 0x0000000000017941 */ /* 0x000fea0003800000 */
.L_x_48:
[----:B0----5:R-:W-:Y:S01]  /*2af0*/  HADD2.F32 R5, -RZ, R24.H0_H0 ;  /* 0x20000018ff057230 */ /* 0x021fe20000004100 */
        /* <DEDUP_REMOVED lines=8> */
.L_x_51:
[----:B------:R-:W-:Y:S05]  /*2b80*/  BSYNC B1 ;  /* 0x0000000000017941 */ /* 0x000fea0003800000 */
.L_x_50:
        /* <DEDUP_REMOVED lines=9> */
.L_x_53:
[----:B------:R-:W-:Y:S05]  /*2c20*/  BSYNC B1 ;  /* 0x0000000000017941 */ /* 0x000fea0003800000 */
.L_x_52:
        /* <DEDUP_REMOVED lines=10> */
.L_x_55:
[----:B------:R-:W-:Y:S05]  /*2cd0*/  BSYNC B1 ;  /* 0x0000000000017941 */ /* 0x000fea0003800000 */
.L_x_54:
        /* <DEDUP_REMOVED lines=10> */
.L_x_57:
[----:B------:R-:W-:Y:S05]  /*2d80*/  BSYNC B1 ;  /* 0x0000000000017941 */ /* 0x000fea0003800000 */
.L_x_56:
        /* <DEDUP_REMOVED lines=9> */
.L_x_59:
[----:B------:R-:W-:Y:S05]  /*2e20*/  BSYNC B1 ;  /* 0x0000000000017941 */ /* 0x000fea0003800000 */
.L_x_58:
        /* <DEDUP_REMOVED lines=9> */
.L_x_61:
[----:B------:R-:W-:Y:S05]  /*2ec0*/  BSYNC B1 ;  /* 0x0000000000017941 */ /* 0x000fea0003800000 */
.L_x_60:
        /* <DEDUP_REMOVED lines=10> */
.L_x_63:
[----:B------:R-:W-:Y:S05]  /*2f70*/  BSYNC B1 ;  /* 0x0000000000017941 */ /* 0x000fea0003800000 */
.L_x_62:
        /* <DEDUP_REMOVED lines=10> */
.L_x_65:
[----:B------:R-:W-:Y:S05]  /*3020*/  BSYNC B1 ;  /* 0x0000000000017941 */ /* 0x000fea0003800000 */
.L_x_64:
        /* <DEDUP_REMOVED lines=9> */
.L_x_67:
[----:B------:R-:W-:Y:S05]  /*30c0*/  BSYNC B1 ;  /* 0x0000000000017941 */ /* 0x000fea0003800000 */
.L_x_66:
        /* <DEDUP_REMOVED lines=9> */
.L_x_69:
[----:B------:R-:W-:Y:S05]  /*3160*/  BSYNC B1 ;  /* 0x0000000000017941 */ /* 0x000fea0003800000 */
.L_x_68:
        /* <DEDUP_REMOVED lines=10> */
.L_x_71:
[----:B------:R-:W-:Y:S05]  /*3210*/  BSYNC B1 ;  /* 0x0000000000017941 */ /* 0x000fea0003800000 */
.L_x_70:
        /* <DEDUP_REMOVED lines=10> */
.L_x_73:
[----:B------:R-:W-:Y:S05]  /*32c0*/  BSYNC B1 ;  /* 0x0000000000017941 */ /* 0x000fea0003800000 */
.L_x_72:
        /* <DEDUP_REMOVED lines=9> */
.L_x_75:
[----:B------:R-:W-:Y:S05]  /*3360*/  BSYNC B1 ;  /* 0x0000000000017941 */ /* 0x000fea0003800000 */
.L_x_74:
        /* <DEDUP_REMOVED lines=9> */
.L_x_77:
[----:B------:R-:W-:Y:S05]  /*3400*/  BSYNC B1 ;  /* 0x0000000000017941 */ /* 0x000fea0003800000 */
.L_x_76:
        /* <DEDUP_REMOVED lines=10> */
.L_x_79:
[----:B------:R-:W-:Y:S05]  /*34b0*/  BSYNC B1 ;  /* 0x0000000000017941 */ /* 0x000fea0003800000 */
.L_x_78:
        /* <DEDUP_REMOVED lines=10> */
.L_x_81:
[----:B------:R-:W-:Y:S05]  /*3560*/  BSYNC B1 ;  /* 0x0000000000017941 */ /* 0x000fea0003800000 */
.L_x_80:
        /* <DEDUP_REMOVED lines=9> */
.L_x_83:
[----:B------:R-:W-:Y:S05]  /*3600*/  BSYNC B1 ;  /* 0x0000000000017941 */ /* 0x000fea0003800000 */
.L_x_82:
        /* <DEDUP_REMOVED lines=9> */
.L_x_85:
[----:B------:R-:W-:Y:S05]  /*36a0*/  BSYNC B1 ;  /* 0x0000000000017941 */ /* 0x000fea0003800000 */
.L_x_84:
        /* <DEDUP_REMOVED lines=10> */
.L_x_87:
[----:B------:R-:W-:Y:S05]  /*3750*/  BSYNC B1 ;  /* 0x0000000000017941 */ /* 0x000fea0003800000 */
.L_x_86:
        /* <DEDUP_REMOVED lines=10> */
.L_x_89:
[----:B------:R-:W-:Y:S05]  /*3800*/  BSYNC B1 ;  /* 0x0000000000017941 */ /* 0x000fea0003800000 */
.L_x_88:
        /* <DEDUP_REMOVED lines=9> */
.L_x_91:
[----:B------:R-:W-:Y:S05]  /*38a0*/  BSYNC B1 ;  /* 0x0000000000017941 */ /* 0x000fea0003800000 */
.L_x_90:
        /* <DEDUP_REMOVED lines=9> */
.L_x_93:
[----:B------:R-:W-:Y:S05]  /*3940*/  BSYNC B1 ;  /* 0x0000000000017941 */ /* 0x000fea0003800000 */
.L_x_92:
        /* <DEDUP_REMOVED lines=10> */
.L_x_95:
[----:B------:R-:W-:Y:S05]  /*39f0*/  BSYNC B1 ;  /* 0x0000000000017941 */ /* 0x000fea0003800000 */
.L_x_94:
        /* <DEDUP_REMOVED lines=10> */
.L_x_97:
[----:B------:R-:W-:Y:S05]  /*3aa0*/  BSYNC B1 ;  /* 0x0000000000017941 */ /* 0x000fea0003800000 */
.L_x_96:
        /* <DEDUP_REMOVED lines=9> */
.L_x_99:
[----:B------:R-:W-:Y:S05]  /*3b40*/  BSYNC B1 ;  /* 0x0000000000017941 */ /* 0x000fea0003800000 */
.L_x_98:
        /* <DEDUP_REMOVED lines=9> */
.L_x_101:
[----:B------:R-:W-:Y:S05]  /*3be0*/  BSYNC B1 ;  /* 0x0000000000017941 */ /* 0x000fea0003800000 */
.L_x_100:
        /* <DEDUP_REMOVED lines=10> */
.L_x_103:
[----:B------:R-:W-:Y:S05]  /*3c90*/  BSYNC B1 ;  /* 0x0000000000017941 */ /* 0x000fea0003800000 */
.L_x_102:
        /* <DEDUP_REMOVED lines=10> */
.L_x_105:
[----:B------:R-:W-:Y:S05]  /*3d40*/  BSYNC B1 ;  /* 0x0000000000017941 */ /* 0x000fea0003800000 */
.L_x_104:
        /* <DEDUP_REMOVED lines=9> */
.L_x_107:
[----:B------:R-:W-:Y:S05]  /*3de0*/  BSYNC B1 ;  /* 0x0000000000017941 */ /* 0x000fea0003800000 */
.L_x_106:
        /* <DEDUP_REMOVED lines=9> */
.L_x_109:
[----:B------:R-:W-:Y:S05]  /*3e80*/  BSYNC B1 ;  /* 0x0000000000017941 */ /* 0x000fea0003800000 */
.L_x_108:
        /* <DEDUP_REMOVED lines=10> */
.L_x_111:
[----:B------:R-:W-:Y:S05]  /*3f30*/  BSYNC B1 ;  /* 0x0000000000017941 */ /* 0x000fea0003800000 */
.L_x_110:
        /* <DEDUP_REMOVED lines=10> */
.L_x_113:
[----:B------:R-:W-:Y:S05]  /*3fe0*/  BSYNC B1 ;  /* 0x0000000000017941 */ /* 0x000fea0003800000 */
.L_x_112:
        /* <DEDUP_REMOVED lines=9> */
.L_x_115:
[----:B------:R-:W-:Y:S05]  /*4080*/  BSYNC B1 ;  /* 0x0000000000017941 */ /* 0x000fea0003800000 */
.L_x_114:
        /* <DEDUP_REMOVED lines=9> */
.L_x_117:
[----:B------:R-:W-:Y:S05]  /*4120*/  BSYNC B1 ;  /* 0x0000000000017941 */ /* 0x000fea0003800000 */
.L_x_116:
        /* <DEDUP_REMOVED lines=10> */
.L_x_119:
[----:B------:R-:W-:Y:S05]  /*41d0*/  BSYNC B1 ;  /* 0x0000000000017941 */ /* 0x000fea0003800000 */
.L_x_118:
        /* <DEDUP_REMOVED lines=10> */
.L_x_121:
[----:B------:R-:W-:Y:S05]  /*4280*/  BSYNC B1 ;  /* 0x0000000000017941 */ /* 0x000fea0003800000 */
.L_x_120:
        /* <DEDUP_REMOVED lines=9> */
.L_x_123:
[----:B------:R-:W-:Y:S05]  /*4320*/  BSYNC B1 ;  /* 0x0000000000017941 */ /* 0x000fea0003800000 */
.L_x_122:
        /* <DEDUP_REMOVED lines=9> */
.L_x_125:
[----:B------:R-:W-:Y:S05]  /*43c0*/  BSYNC B1 ;  /* 0x0000000000017941 */ /* 0x000fea0003800000 */
.L_x_124:
        /* <DEDUP_REMOVED lines=10> */
.L_x_127:
[----:B------:R-:W-:Y:S05]  /*4470*/  BSYNC B1 ;  /* 0x0000000000017941 */ /* 0x000fea0003800000 */
.L_x_126:
        /* <DEDUP_REMOVED lines=10> */
.L_x_129:
[----:B------:R-:W-:Y:S05]  /*4520*/  BSYNC B1 ;  /* 0x0000000000017941 */ /* 0x000fea0003800000 */
.L_x_128:
        /* <DEDUP_REMOVED lines=9> */
.L_x_131:
[----:B------:R-:W-:Y:S05]  /*45c0*/  BSYNC B1 ;  /* 0x0000000000017941 */ /* 0x000fea0003800000 */
.L_x_130:
        /* <DEDUP_REMOVED lines=9> */
.L_x_133:
[----:B------:R-:W-:Y:S05]  /*4660*/  BSYNC B1 ;  /* 0x0000000000017941 */ /* 0x000fea0003800000 */
.L_x_132:
        /* <DEDUP_REMOVED lines=10> */
.L_x_135:
[----:B------:R-:W-:Y:S05]  /*4710*/  BSYNC B1 ;  /* 0x0000000000017941 */ /* 0x000fea0003800000 */
.L_x_134:
        /* <DEDUP_REMOVED lines=10> */
.L_x_137:
[----:B------:R-:W-:Y:S05]  /*47c0*/  BSYNC B1 ;  /* 0x0000000000017941 */ /* 0x000fea0003800000 */
.L_x_136:
        /* <DEDUP_REMOVED lines=9> */
.L_x_139:
[----:B------:R-:W-:Y:S05]  /*4860*/  BSYNC B1 ;  /* 0x0000000000017941 */ /* 0x000fea0003800000 */
.L_x_138:
        /* <DEDUP_REMOVED lines=9> */
.L_x_141:
[----:B------:R-:W-:Y:S05]  /*4900*/  BSYNC B1 ;  /* 0x0000000000017941 */ /* 0x000fea0003800000 */
.L_x_140:
        /* <DEDUP_REMOVED lines=10> */
.L_x_143:
[----:B------:R-:W-:Y:S05]  /*49b0*/  BSYNC B1 ;  /* 0x0000000000017941 */ /* 0x000fea0003800000 */
.L_x_142:
        /* <DEDUP_REMOVED lines=10> */
.L_x_145:
[----:B------:R-:W-:Y:S05]  /*4a60*/  BSYNC B1 ;  /* 0x0000000000017941 */ /* 0x000fea0003800000 */
.L_x_144:
        /* <DEDUP_REMOVED lines=9> */
.L_x_147:
[----:B------:R-:W-:Y:S05]  /*4b00*/  BSYNC B1 ;  /* 0x0000000000017941 */ /* 0x000fea0003800000 */
.L_x_146:
        /* <DEDUP_REMOVED lines=9> */
.L_x_149:
[----:B------:R-:W-:Y:S05]  /*4ba0*/  BSYNC B1 ;  /* 0x0000000000017941 */ /* 0x000fea0003800000 */
.L_x_148:
        /* <DEDUP_REMOVED lines=10> */
.L_x_151:
[----:B------:R-:W-:Y:S05]  /*4c50*/  BSYNC B1 ;  /* 0x0000000000017941 */ /* 0x000fea0003800000 */
.L_x_150:
[----:B-----5:R-:W-:Y:S01]  /*4c60*/  HADD2.F32 R5, -RZ, R24.H0_H0 ;  /* 0x20000018ff057230 */ /* 0x020fe20000004100 */
[----:B------:R-:W-:Y:S01]  /*4c70*/  ISETP.GT.AND P0, PT, R4, 0x79, PT ;  /* 0x000000790400780c */ /* 0x000fe20003f04270 */
[----:B------:R-:W-:Y:S01]  /*4c80*/  @P2 IMAD.MOV.U32 R4, RZ, RZ, R10 ;  /* 0x000000ffff042224 */ /* 0x000fe200078e000a */
[----:B------:R-:W-:Y:S02]  /*4c90*/  BSSY B1, `(.L_x_152) ;  /* 0x000000a000017945 */ /* 0x000fe40003800000 */
[----:B------:R-:W-:Y:S01]  /*4ca0*/  FMUL R5, R5, R90 ;  /* 0x0000005a05057220 */ /* 0x000fe20000400000 */
[----:B------:R-:W-:-:S03]  /*4cb0*/  ISETP.GT.AND P3, PT, R3, RZ, P0 ;  /* 0x000000ff0300720c */ /* 0x000fc60000764270 */
[----:B------:R-:W-:-:S05]  /*4cc0*/  FFMA R5, R84, R23, R5 ;  /* 0x0000001754057223 */ /* 0x000fca0000000005 */
[----:B------:R-:W-:-:S04]  /*4cd0*/  F2FP.F16.F32.PACK_AB R5, RZ, R5 ;  /* 0x00000005ff05723e */ /* 0x000fc800000000ff */
[----:B0-----:R-:W-:Y:S01]  /*4ce0*/  PRMT R14, R5, 0x7610, R14 ;  /* 0x00007610050e7816 */ /* 0x001fe2000000000e */
[----:B------:R-:W-:-:S05]  /*4cf0*/  @P2 IMAD.MOV.U32 R5, RZ, RZ, R11 ;  /* 0x000000ffff052224 */ /* 0x000fca00078e000b */
[----:B------:R0:W-:Y:S01]  /*4d00*/  @P2 STG.E.U16 desc[UR38][R4.64+0xf0], R14 ;  /* 0x0000f00e04002986 */ /* 0x0001e2000c101526 */
[----:B------:R-:W-:Y:S05]  /*4d10*/  @!P3 BRA `(.L_x_153) ;  /* 0x000000000004b947 */ /* 0x000fea0003800000 */
[----:B------:R0:W5:Y:S02]  /*4d20*/  LDG.E.LTC128B.U16 R24, desc[UR38][R6.64+0xf2] ;  /* 0x0000f22606187981 */ /* 0x000164000c1e1520 */
.L_x_153:
[----:B------:R-:W-:Y:S05]  /*4d30*/  BSYNC B1 ;  /* 0x0000000000017941 */ /* 0x000fea0003800000 */
.L_x_152:
        /* <DEDUP_REMOVED lines=9> */
.L_x_155:
[----:B------:R-:W-:Y:S05]  /*4dd0*/  BSYNC B1 ;  /* 0x0000000000017941 */ /* 0x000fea0003800000 */
.L_x_154:
[----:B-----5:R-:W-:Y:S01]  /*4de0*/  HADD2.F32 R5, -RZ, R24.H0_H0 ;  /* 0x20000018ff057230 */ /* 0x020fe20000004100 */
[----:B------:R-:W-:Y:S01]  /*4df0*/  ISETP.GT.AND P0, PT, R3, 0x8, P0 ;  /* 0x000000080300780c */ /* 0x000fe20000704270 */
[----:B0-----:R-:W-:Y:S01]  /*4e00*/  @P1 IMAD.MOV.U32 R4, RZ, RZ, R12 ;  /* 0x000000ffff041224 */ /* 0x001fe200078e000c */
[----:B------:R-:W-:Y:S02]  /*4e10*/  BSSY B1, `(.L_x_156) ;  /* 0x0000009000017945 */ /* 0x000fe40003800000 */
[----:B------:R-:W-:-:S04]  /*4e20*/  FMUL R5, R5, R90 ;  /* 0x0000005a05057220 */ /* 0x000fc80000400000 */
[----:B------:R-:W-:-:S05]  /*4e30*/  FFMA R5, R86, R23, R5 ;  /* 0x0000001756057223 */ /* 0x000fca0000000005 */
[----:B------:R-:W-:-:S04]  /*4e40*/  F2FP.F16.F32.PACK_AB R5, RZ, R5 ;  /* 0x00000005ff05723e */ /* 0x000fc800000000ff */
[----:B-1-3--:R-:W-:Y:S01]  /*4e50*/  PRMT R6, R5, 0x7610, R6 ;  /* 0x0000761005067816 */ /* 0x00afe20000000006 */
[----:B------:R-:W-:-:S05]  /*4e60*/  @P1 IMAD.MOV.U32 R5, RZ, RZ, R13 ;  /* 0x000000ffff051224 */ /* 0x000fca00078e000d */
[----:B------:R0:W-:Y:S01]  /*4e70*/  @P1 STG.E.U16 desc[UR38][R4.64+0xf0], R6 ;  /* 0x0000f00604001986 */ /* 0x0001e2000c101526 */
[----:B------:R-:W-:Y:S05]  /*4e80*/  @!P0 BRA `(.L_x_157) ;  /* 0x0000000000048947 */ /* 0x000fea0003800000 */
[----:B------:R1:W5:Y:S02]  /*4e90*/  LDG.E.LTC128B.U16 R24, desc[UR38][R8.64+0xf2] ;  /* 0x0000f22608187981 */ /* 0x000364000c1e1520 */
.L_x_157:
[----:B------:R-:W-:Y:S05]  /*4ea0*/  BSYNC B1 ;  /* 0x0000000000017941 */ /* 0x000fea0003800000 */
.L_x_156:
[----:B------:R-:W-:Y:S05]  /*4eb0*/  @!P0 BRA `(.L_x_158) ;  /* 0x0000001000e88947 */ /* 0x000fea0003800000 */
[----:B-----5:R-:W-:-:S05]  /*4ec0*/  HADD2.F32 R3, -RZ, R24.H0_H0 ;  /* 0x20000018ff037230 */ /* 0x020fca0000004100 */
[----:B0-----:R-:W-:-:S04]  /*4ed0*/  FMUL R4, R3, R90 ;  /* 0x0000005a03047220 */ /* 0x001fc80000400000 */
[----:B------:R-:W-:-:S05]  /*4ee0*/  FFMA R4, R87, R23, R4 ;  /* 0x0000001757047223 */ /* 0x000fca0000000004 */
[----:B------:R-:W-:-:S05]  /*4ef0*/  F2FP.F16.F32.PACK_AB R4, RZ, R4 ;  /* 0x00000004ff04723e */ /* 0x000fca00000000ff */
[----:B------:R3:W-:Y:S01]  /*4f00*/  STG.E.U16 desc[UR38][R12.64+0xf2], R4 ;  /* 0x0000f2040c007986 */ /* 0x0007e2000c101526 */
[----:B------:R-:W-:Y:S05]  /*4f10*/  BRA `(.L_x_158) ;  /* 0x0000001000d07947 */ /* 0x000fea0003800000 */
.L_x_33:
[----:B------:R-:W-:Y:S01]  /*4f20*/  ISETP.GT.AND P3, PT, R4, 0x1, PT ;  /* 0x000000010400780c */ /* 0x000fe20003f64270 */
[----:B------:R-:W-:Y:S01]  /*4f30*/  ULDC.64 UR4, c[0x0][0x5c0] ;  /* 0x0001700000047ab9 */ /* 0x000fe20000000a00 */
[-C--:B------:R-:W-:Y:S01]  /*4f40*/  FMUL R24, R24, R23.reuse ;  /* 0x0000001718187220 */ /* 0x080fe20000400000 */
[----:B------:R-:W-:Y:S01]  /*4f50*/  LEA R6, P4, R106, UR4, 0x1 ;  /* 0x000000046a067c11 */ /* 0x000fe2000f8808ff */
[-C--:B------:R-:W-:Y:S01]  /*4f60*/  FMUL R25, R25, R23.reuse ;  /* 0x0000001719197220 */ /* 0x080fe20000400000 */
[----:B------:R-:W-:Y:S01]  /*4f70*/  ISETP.GT.AND P0, PT, R3, RZ, P3 ;  /* 0x000000ff0300720c */ /* 0x000fe20001f04270 */
[-C--:B------:R-:W-:Y:S01]  /*4f80*/  FMUL R26, R26, R23.reuse ;  /* 0x000000171a1a7220 */ /* 0x080fe20000400000 */
[----:B------:R-:W-:Y:S01]  /*4f90*/  F2FP.F16.F32.PACK_AB R24, RZ, R24 ;  /* 0x00000018ff18723e */ /* 0x000fe200000000ff */
[-C--:B------:R-:W-:Y:S01]  /*4fa0*/  FMUL R27, R27, R23.reuse ;  /* 0x000000171b1b7220 */ /* 0x080fe20000400000 */
[----:B------:R-:W-:Y:S01]  /*4fb0*/  LEA.HI.X R7, R106, UR5, R103, 0x1, P4 ;  /* 0x000000056a077c11 */ /* 0x000fe2000a0f0c67 */
[----:B------:R-:W-:Y:S01]  /*4fc0*/  FMUL R28, R28, R23 ;  /* 0x000000171c1c7220 */ /* 0x000fe20000400000 */
[----:B------:R-:W-:Y:S01]  /*4fd0*/  F2FP.F16.F32.PACK_AB R25, RZ, R25 ;  /* 0x00000019ff19723e */ /* 0x000fe200000000ff */
[-C--:B------:R-:W-:Y:S01]  /*4fe0*/  FMUL R29, R29, R23.reuse ;  /* 0x000000171d1d7220 */ /* 0x080fe20000400000 */
[----:B------:R-:W-:Y:S01]  /*4ff0*/  ISETP.GT.AND P2, PT, R3, 0x8, P2 ;  /* 0x000000080300780c */ /* 0x000fe20001744270 */
[----:B------:R-:W-:Y:S01]  /*5000*/  @P1 STG.E.U16 desc[UR38][R6.64], R24 ;  /* 0x0000001806001986 */ /* 0x000fe2000c101526 */
[----:B------:R-:W-:Y:S01]  /*5010*/  ISETP.GT.AND P1, PT, R4, 0x8, PT ;  /* 0x000000080400780c */ /* 0x000fe20003f24270 */
[-C--:B------:R-:W-:Y:S01]  /*5020*/  FMUL R30, R30, R23.reuse ;  /* 0x000000171e1e7220 */ /* 0x080fe20000400000 */
[C---:B------:R-:W-:Y:S01]  /*5030*/  SHF.L.U64.HI R5, R91.reuse, 0x1, R92 ;  /* 0x000000015b057819 */ /* 0x040fe2000001025c */
[----:B------:R-:W-:Y:S01]  /*5040*/  @P0 STG.E.U16 desc[UR38][R6.64+0x2], R25 ;  /* 0x0000021906000986 */ /* 0x000fe2000c101526 */
[----:B------:R-:W-:Y:S01]  /*5050*/  LEA R8, P5, R91, R6, 0x1 ;  /* 0x000000065b087211 */ /* 0x000fe200078a08ff */
[-C--:B------:R-:W-:Y:S01]  /*5060*/  FMUL R31, R31, R23.reuse ;  /* 0x000000171f1f7220 */ /* 0x080fe20000400000 */
[----:B------:R-:W-:Y:S01]  /*5070*/  ISETP.GT.AND P3, PT, R3, 0x8, P3 ;  /* 0x000000080300780c */ /* 0x000fe20001f64270 */
[-C--:B------:R-:W-:Y:S01]  /*5080*/  FMUL R32, R32, R23.reuse ;  /* 0x0000001720207220 */ /* 0x080fe20000400000 */
[----:B------:R-:W-:Y:S01]  /*5090*/  ISETP.GT.AND P0, PT, R4, 0x9, PT ;  /* 0x000000090400780c */ /* 0x000fe20003f04270 */
[----:B------:R-:W-:Y:S01]  /*50a0*/  IMAD.X R9, R5, 0x1, R7, P5 ;  /* 0x0000000105097824 */ /* 0x000fe200028e0607 */
[----:B------:R-:W-:Y:S01]  /*50b0*/  ISETP.GT.AND P4, PT, R3, RZ, P1 ;  /* 0x000000ff0300720c */ /* 0x000fe20000f84270 */
[-C--:B------:R-:W-:Y:S01]  /*50c0*/  FMUL R33, R33, R23.reuse ;  /* 0x0000001721217220 */ /* 0x080fe20000400000 */
[----:B------:R-:W-:Y:S01]  /*50d0*/  F2FP.F16.F32.PACK_AB R26, RZ, R26 ;  /* 0x0000001aff1a723e */ /* 0x000fe200000000ff */
[-C--:B------:R-:W-:Y:S01]  /*50e0*/  FMUL R34, R34, R23.reuse ;  /* 0x0000001722227220 */ /* 0x080fe20000400000 */
[----:B------:R-:W-:Y:S01]  /*50f0*/  ISETP.GT.AND P5, PT, R3, RZ, P0 ;  /* 0x000000ff0300720c */ /* 0x000fe200007a4270 */
[----:B------:R-:W-:Y:S01]  /*5100*/  FMUL R35, R35, R23 ;  /* 0x0000001723237220 */ /* 0x000fe20000400000 */
[----:B------:R-:W-:Y:S01]  /*5110*/  F2FP.F16.F32.PACK_AB R27, RZ, R27 ;  /* 0x0000001bff1b723e */ /* 0x000fe200000000ff */
[----:B------:R-:W-:Y:S01]  /*5120*/  @P2 STG.E.U16 desc[UR38][R8.64], R26 ;  /* 0x0000001a08002986 */ /* 0x000fe2000c101526 */
[----:B------:R-:W-:Y:S01]  /*5130*/  F2FP.F16.F32.PACK_AB R28, RZ, R28 ;  /* 0x0000001cff1c723e */ /* 0x000fe200000000ff */
[-C--:B------:R-:W-:Y:S01]  /*5140*/  FMUL R36, R36, R23.reuse ;  /* 0x0000001724247220 */ /* 0x080fe20000400000 */
[----:B------:R-:W-:Y:S01]  /*5150*/  ISETP.GT.AND P2, PT, R3, 0x8, P1 ;  /* 0x000000080300780c */ /* 0x000fe20000f44270 */
[----:B------:R-:W-:Y:S01]  /*5160*/  @P3 STG.E.U16 desc[UR38][R8.64+0x2], R27 ;  /* 0x0000021b08003986 */ /* 0x000fe2000c101526 */
[----:B------:R-:W-:Y:S01]  /*5170*/  ISETP.GT.AND P1, PT, R4, 0x10, PT ;  /* 0x000000100400780c */ /* 0x000fe20003f24270 */
[----:B------:R-:W-:Y:S01]  /*5180*/  FMUL R37, R37, R23 ;  /* 0x0000001725257220 */ /* 0x000fe20000400000 */
[----:B------:R-:W-:Y:S01]  /*5190*/  F2FP.F16.F32.PACK_AB R29, RZ, R29 ;  /* 0x0000001dff1d723e */ /* 0x000fe200000000ff */
[----:B------:R-:W-:Y:S01]  /*51a0*/  @P4 STG.E.U16 desc[UR38][R6.64+0x10], R28 ;  /* 0x0000101c06004986 */ /* 0x000fe2000c101526 */
[C---:B------:R-:W-:Y:S01]  /*51b0*/  ISETP.GT.AND P3, PT, R3.reuse, 0x8, P0 ;  /* 0x000000080300780c */ /* 0x040fe20000764270 */
[-C--:B------:R-:W-:Y:S01]  /*51c0*/  FMUL R38, R38, R23.reuse ;  /* 0x0000001726267220 */ /* 0x080fe20000400000 */
[----:B------:R-:W-:Y:S01]  /*51d0*/  ISETP.GT.AND P0, PT, R4, 0x11, PT ;  /* 0x000000110400780c */ /* 0x000fe20003f04270 */
[----:B------:R-:W-:Y:S01]  /*51e0*/  @P5 STG.E.U16 desc[UR38][R6.64+0x12], R29 ;  /* 0x0000121d06005986 */ /* 0x000fe2000c101526 */
        /* <DEDUP_REMOVED lines=161> */
[----:B------:R-:W-:Y:S01]  /*5c00*/  FMUL R87, R87, R23 ;  /* 0x0000001757577220 */ /* 0x000fe20000400000 */
[----:B------:R-:W-:-:S02]  /*5c10*/  F2FP.F16.F32.PACK_AB R62, RZ, R62 ;  /* 0x0000003eff3e723e */ /* 0x000fc400000000ff */
[C---:B------:R-:W-:Y:S02]  /*5c20*/  ISETP.GT.AND P5, PT, R3.reuse, RZ, P0 ;  /* 0x000000ff0300720c */ /* 0x040fe400007a4270 */
[----:B------:R-:W-:Y:S01]  /*5c30*/  F2FP.F16.F32.PACK_AB R63, RZ, R63 ;  /* 0x0000003fff3f723e */ /* 0x000fe200000000ff */
[----:B------:R-:W-:Y:S01]  /*5c40*/  @P2 STG.E.U16 desc[UR38][R8.64+0x90], R62 ;  /* 0x0000903e08002986 */ /* 0x000fe2000c101526 */
[----:B------:R-:W-:Y:S02]  /*5c50*/  F2FP.F16.F32.PACK_AB R64, RZ, R64 ;  /* 0x00000040ff40723e */ /* 0x000fe400000000ff */
[C---:B------:R-:W-:Y:S01]  /*5c60*/  ISETP.GT.AND P2, PT, R3.reuse, 0x8, P1 ;  /* 0x000000080300780c */ /* 0x040fe20000f44270 */
[----:B------:R-:W-:Y:S01]  /*5c70*/  @P3 STG.E.U16 desc[UR38][R8.64+0x92], R63 ;  /* 0x0000923f08003986 */ /* 0x000fe2000c101526 */
[----:B------:R-:W-:Y:S02]  /*5c80*/  ISETP.GT.AND P1, PT, R4, 0x58, PT ;  /* 0x000000580400780c */ /* 0x000fe40003f24270 */
[----:B------:R-:W-:Y:S01]  /*5c90*/  F2FP.F16.F32.PACK_AB R65, RZ, R65 ;  /* 0x00000041ff41723e */ /* 0x000fe200000000ff */
[----:B------:R-:W-:Y:S01]  /*5ca0*/  @P4 STG.E.U16 desc[UR38][R6.64+0xa0], R64 ;  /* 0x0000a04006004986 */ /* 0x000fe2000c101526 */
[----:B------:R-:W-:-:S02]  /*5cb0*/  ISETP.GT.AND P3, PT, R3, 0x8, P0 ;  /* 0x000000080300780c */ /* 0x000fc40000764270 */
[----:B------:R-:W-:Y:S01]  /*5cc0*/  ISETP.GT.AND P0, PT, R4, 0x59, PT ;  /* 0x000000590400780c */ /* 0x000fe20003f04270 */
[----:B------:R-:W-:Y:S01]  /*5cd0*/  @P5 STG.E.U16 desc[UR38][R6.64+0xa2], R65 ;  /* 0x0000a24106005986 */ /* 0x000fe2000c101526 */
[C---:B------:R-:W-:Y:S02]  /*5ce0*/  ISETP.GT.AND P4, PT, R3.reuse, RZ, P1 ;  /* 0x000000ff0300720c */ /* 0x040fe40000f84270 */
[----:B------:R-:W-:Y:S02]  /*5cf0*/  F2FP.F16.F32.PACK_AB R66, RZ, R66 ;  /* 0x00000042ff42723e */ /* 0x000fe400000000ff */
[----:B------:R-:W-:Y:S02]  /*5d00*/  ISETP.GT.AND P5, PT, R3, RZ, P0 ;  /* 0x000000ff0300720c */ /* 0x000fe400007a4270 */
[----:B------:R-:W-:Y:S01]  /*5d10*/  F2FP.F16.F32.PACK_AB R67, RZ, R67 ;  /* 0x00000043ff43723e */ /* 0x000fe200000000ff */
[----:B------:R-:W-:Y:S01]  /*5d20*/  @P2 STG.E.U16 desc[UR38][R8.64+0xa0], R66 ;  /* 0x0000a04208002986 */ /* 0x000fe2000c101526 */
[----:B------:R-:W-:-:S02]  /*5d30*/  F2FP.F16.F32.PACK_AB R68, RZ, R68 ;  /* 0x00000044ff44723e */ /* 0x000fc400000000ff */
[C---:B------:R-:W-:Y:S01]  /*5d40*/  ISETP.GT.AND P2, PT, R3.reuse, 0x8, P1 ;  /* 0x000000080300780c */ /* 0x040fe20000f44270 */
[----:B------:R-:W-:Y:S01]  /*5d50*/  @P3 STG.E.U16 desc[UR38][R8.64+0xa2], R67 ;  /* 0x0000a24308003986 */ /* 0x000fe2000c101526 */
[C---:B------:R-:W-:Y:S02]  /*5d60*/  ISETP.GT.AND P1, PT, R4.reuse, 0x60, PT ;  /* 0x000000600400780c */ /* 0x040fe40003f24270 */
[----:B------:R-:W-:Y:S01]  /*5d70*/  F2FP.F16.F32.PACK_AB R69, RZ, R69 ;  /* 0x00000045ff45723e */ /* 0x000fe200000000ff */
[----:B------:R-:W-:Y:S01]  /*5d80*/  @P4 STG.E.U16 desc[UR38][R6.64+0xb0], R68 ;  /* 0x0000b04406004986 */ /* 0x000fe2000c101526 */
[C---:B------:R-:W-:Y:S02]  /*5d90*/  ISETP.GT.AND P3, PT, R3.reuse, 0x8, P0 ;  /* 0x000000080300780c */ /* 0x040fe40000764270 */
[----:B------:R-:W-:Y:S01]  /*5da0*/  ISETP.GT.AND P0, PT, R4, 0x61, PT ;  /* 0x000000610400780c */ /* 0x000fe20003f04270 */
[----:B------:R-:W-:Y:S01]  /*5db0*/  @P5 STG.E.U16 desc[UR38][R6.64+0xb2], R69 ;  /* 0x0000b24506005986 */ /* 0x000fe2000c101526 */
[----:B------:R-:W-:-:S02]  /*5dc0*/  ISETP.GT.AND P4, PT, R3, RZ, P1 ;  /* 0x000000ff0300720c */ /* 0x000fc40000f84270 */
[C---:B------:R-:W-:Y:S02]  /*5dd0*/  ISETP.GT.AND P5, PT, R3.reuse, RZ, P0 ;  /* 0x000000ff0300720c */ /* 0x040fe400007a4270 */
[----:B------:R-:W-:Y:S02]  /*5de0*/  F2FP.F16.F32.PACK_AB R70, RZ, R70 ;  /* 0x00000046ff46723e */ /* 0x000fe400000000ff */
[----:B------:R-:W-:Y:S02]  /*5df0*/  F2FP.F16.F32.PACK_AB R71, RZ, R71 ;  /* 0x00000047ff47723e */ /* 0x000fe400000000ff */
[----:B------:R-:W-:Y:S01]  /*5e00*/  F2FP.F16.F32.PACK_AB R72, RZ, R72 ;  /* 0x00000048ff48723e */ /* 0x000fe200000000ff */
[----:B------:R-:W-:Y:S01]  /*5e10*/  @P2 STG.E.U16 desc[UR38][R8.64+0xb0], R70 ;  /* 0x0000b04608002986 */ /* 0x000fe2000c101526 */
[----:B------:R-:W-:Y:S02]  /*5e20*/  F2FP.F16.F32.PACK_AB R73, RZ, R73 ;  /* 0x00000049ff49723e */ /* 0x000fe400000000ff */
[C---:B------:R-:W-:Y:S01]  /*5e30*/  ISETP.GT.AND P1, PT, R3.reuse, 0x8, P1 ;  /* 0x000000080300780c */ /* 0x040fe20000f24270 */
[----:B------:R-:W-:Y:S01]  /*5e40*/  @P3 STG.E.U16 desc[UR38][R8.64+0xb2], R71 ;  /* 0x0000b24708003986 */ /* 0x000fe2000c101526 */
[----:B------:R-:W-:-:S02]  /*5e50*/  ISETP.GT.AND P2, PT, R3, 0x8, P0 ;  /* 0x000000080300780c */ /* 0x000fc40000744270 */
[C---:B------:R-:W-:Y:S01]  /*5e60*/  ISETP.GT.AND P0, PT, R4.reuse, 0x69, PT ;  /* 0x000000690400780c */ /* 0x040fe20003f04270 */
[----:B------:R-:W-:Y:S01]  /*5e70*/  @P4 STG.E.U16 desc[UR38][R6.64+0xc0], R72 ;  /* 0x0000c04806004986 */ /* 0x000fe2000c101526 */
[----:B------:R-:W-:Y:S02]  /*5e80*/  ISETP.GT.AND P4, PT, R4, 0x68, PT ;  /* 0x000000680400780c */ /* 0x000fe40003f84270 */
[----:B------:R-:W-:Y:S01]  /*5e90*/  F2FP.F16.F32.PACK_AB R74, RZ, R74 ;  /* 0x0000004aff4a723e */ /* 0x000fe200000000ff */
[----:B------:R-:W-:Y:S01]  /*5ea0*/  @P5 STG.E.U16 desc[UR38][R6.64+0xc2], R73 ;  /* 0x0000c24906005986 */ /* 0x000fe2000c101526 */
[C---:B------:R-:W-:Y:S02]  /*5eb0*/  ISETP.GT.AND P5, PT, R3.reuse, RZ, P4 ;  /* 0x000000ff0300720c */ /* 0x040fe400027a4270 */
[----:B------:R-:W-:Y:S01]  /*5ec0*/  ISETP.GT.AND P3, PT, R3, RZ, P0 ;  /* 0x000000ff0300720c */ /* 0x000fe20000764270 */
[----:B------:R-:W-:Y:S01]  /*5ed0*/  @P1 STG.E.U16 desc[UR38][R8.64+0xc0], R74 ;  /* 0x0000c04a08001986 */ /* 0x000fe2000c101526 */
[----:B------:R-:W-:-:S02]  /*5ee0*/  F2FP.F16.F32.PACK_AB R75, RZ, R75 ;  /* 0x0000004bff4b723e */ /* 0x000fc400000000ff */
[----:B------:R-:W-:Y:S02]  /*5ef0*/  F2FP.F16.F32.PACK_AB R76, RZ, R76 ;  /* 0x0000004cff4c723e */ /* 0x000fe400000000ff */
[C---:B------:R-:W-:Y:S01]  /*5f00*/  ISETP.GT.AND P4, PT, R3.reuse, 0x8, P4 ;  /* 0x000000080300780c */ /* 0x040fe20002784270 */
[----:B------:R-:W-:Y:S01]  /*5f10*/  @P2 STG.E.U16 desc[UR38][R8.64+0xc2], R75 ;  /* 0x0000c24b08002986 */ /* 0x000fe2000c101526 */
[----:B------:R-:W-:Y:S02]  /*5f20*/  F2FP.F16.F32.PACK_AB R77, RZ, R77 ;  /* 0x0000004dff4d723e */ /* 0x000fe400000000ff */
[C---:B------:R-:W-:Y:S01]  /*5f30*/  ISETP.GT.AND P2, PT, R4.reuse, 0x71, PT ;  /* 0x000000710400780c */ /* 0x040fe20003f44270 */
[----:B------:R-:W-:Y:S01]  /*5f40*/  @P5 STG.E.U16 desc[UR38][R6.64+0xd0], R76 ;  /* 0x0000d04c06005986 */ /* 0x000fe2000c101526 */
[----:B------:R-:W-:Y:S02]  /*5f50*/  ISETP.GT.AND P5, PT, R3, 0x8, P0 ;  /* 0x000000080300780c */ /* 0x000fe400007a4270 */
[C---:B------:R-:W-:Y:S01]  /*5f60*/  ISETP.GT.AND P1, PT, R4.reuse, 0x78, PT ;  /* 0x000000780400780c */ /* 0x040fe20003f24270 */
[----:B------:R-:W-:Y:S01]  /*5f70*/  @P3 STG.E.U16 desc[UR38][R6.64+0xd2], R77 ;  /* 0x0000d24d06003986 */ /* 0x000fe2000c101526 */
[----:B------:R-:W-:-:S02]  /*5f80*/  ISETP.GT.AND P3, PT, R4, 0x70, PT ;  /* 0x000000700400780c */ /* 0x000fc40003f64270 */
[----:B------:R-:W-:Y:S01]  /*5f90*/  ISETP.GT.AND P0, PT, R4, 0x79, PT ;  /* 0x000000790400780c */ /* 0x000fe20003f04270 */
[----:B------:R-:W-:Y:S01]  /*5fa0*/  @P4 IMAD.MOV.U32 R4, RZ, RZ, R8 ;  /* 0x000000ffff044224 */ /* 0x000fe200078e0008 */
[----:B------:R-:W-:Y:S01]  /*5fb0*/  F2FP.F16.F32.PACK_AB R78, RZ, R78 ;  /* 0x0000004eff4e723e */ /* 0x000fe200000000ff */
[----:B------:R-:W-:Y:S01]  /*5fc0*/  @P4 IMAD.MOV.U32 R5, RZ, RZ, R9 ;  /* 0x000000ffff054224 */ /* 0x000fe200078e0009 */
[----:B------:R-:W-:Y:S02]  /*5fd0*/  F2FP.F16.F32.PACK_AB R79, RZ, R79 ;  /* 0x0000004fff4f723e */ /* 0x000fe400000000ff */
[----:B------:R-:W-:Y:S02]  /*5fe0*/  F2FP.F16.F32.PACK_AB R80, RZ, R80 ;  /* 0x00000050ff50723e */ /* 0x000fe400000000ff */
[----:B------:R0:W-:Y:S01]  /*5ff0*/  @P4 STG.E.U16 desc[UR38][R4.64+0xd0], R78 ;  /* 0x0000d04e04004986 */ /* 0x0001e2000c101526 */
[----:B------:R-:W-:Y:S02]  /*6000*/  ISETP.GT.AND P4, PT, R3, RZ, P2 ;  /* 0x000000ff0300720c */ /* 0x000fe40001784270 */
[----:B------:R-:W-:-:S02]  /*6010*/  F2FP.F16.F32.PACK_AB R81, RZ, R81 ;  /* 0x00000051ff51723e */ /* 0x000fc400000000ff */
[----:B------:R-:W-:Y:S02]  /*6020*/  ISETP.GT.AND P2, PT, R3, 0x8, P2 ;  /* 0x000000080300780c */ /* 0x000fe40001744270 */
[----:B------:R-:W-:Y:S02]  /*6030*/  F2FP.F16.F32.PACK_AB R82, RZ, R82 ;  /* 0x00000052ff52723e */ /* 0x000fe400000000ff */
[----:B------:R-:W-:Y:S02]  /*6040*/  F2FP.F16.F32.PACK_AB R83, RZ, R83 ;  /* 0x00000053ff53723e */ /* 0x000fe400000000ff */
[----:B------:R-:W-:Y:S01]  /*6050*/  F2FP.F16.F32.PACK_AB R84, RZ, R84 ;  /* 0x00000054ff54723e */ /* 0x000fe200000000ff */
[----:B0-----:R-:W-:Y:S01]  /*6060*/  @P5 IMAD.MOV.U32 R4, RZ, RZ, R8 ;  /* 0x000000ffff045224 */ /* 0x001fe200078e0008 */
[----:B------:R-:W-:Y:S01]  /*6070*/  F2FP.F16.F32.PACK_AB R85, RZ, R85 ;  /* 0x00000055ff55723e */ /* 0x000fe200000000ff */
[----:B------:R-:W-:Y:S01]  /*6080*/  @P5 IMAD.MOV.U32 R5, RZ, RZ, R9 ;  /* 0x000000ffff055224 */ /* 0x000fe200078e0009 */
[----:B------:R-:W-:-:S02]  /*6090*/  F2FP.F16.F32.PACK_AB R86, RZ, R86 ;  /* 0x00000056ff56723e */ /* 0x000fc400000000ff */
[----:B------:R-:W-:Y:S02]  /*60a0*/  F2FP.F16.F32.PACK_AB R87, RZ, R87 ;  /* 0x00000057ff57723e */ /* 0x000fe400000000ff */
[----:B------:R0:W-:Y:S01]  /*60b0*/  @P5 STG.E.U16 desc[UR38][R4.64+0xd2], R79 ;  /* 0x0000d24f04005986 */ /* 0x0001e2000c101526 */
[C---:B------:R-:W-:Y:S02]  /*60c0*/  ISETP.GT.AND P5, PT, R3.reuse, RZ, P3 ;  /* 0x000000ff0300720c */ /* 0x040fe40001fa4270 */
[----:B------:R-:W-:-:S11]  /*60d0*/  ISETP.GT.AND P3, PT, R3, 0x8, P3 ;  /* 0x000000080300780c */ /* 0x000fd60001f64270 */
[----:B0-----:R-:W-:Y:S02]  /*60e0*/  @P5 IMAD.MOV.U32 R4, RZ, RZ, R6 ;  /* 0x000000ffff045224 */ /* 0x001fe400078e0006 */
[----:B------:R-:W-:-:S05]  /*60f0*/  @P5 IMAD.MOV.U32 R5, RZ, RZ, R7 ;  /* 0x000000ffff055224 */ /* 0x000fca00078e0007 */
[----:B------:R0:W-:Y:S01]  /*6100*/  @P5 STG.E.U16 desc[UR38][R4.64+0xe0], R80 ;  /* 0x0000e05004005986 */ /* 0x0001e2000c101526 */
[C---:B------:R-:W-:Y:S02]  /*6110*/  ISETP.GT.AND P5, PT, R3.reuse, RZ, P0 ;  /* 0x000000ff0300720c */ /* 0x040fe400007a4270 */
[----:B------:R-:W-:Y:S01]  /*6120*/  ISETP.GT.AND P0, PT, R3, 0x8, P0 ;  /* 0x000000080300780c */ /* 0x000fe20000704270 */
[----:B0-----:R-:W-:Y:S02]  /*6130*/  @P4 IMAD.MOV.U32 R4, RZ, RZ, R6 ;  /* 0x000000ffff044224 */ /* 0x001fe400078e0006 */
[----:B------:R-:W-:-:S05]  /*6140*/  @P4 IMAD.MOV.U32 R5, RZ, RZ, R7 ;  /* 0x000000ffff054224 */ /* 0x000fca00078e0007 */
[----:B------:R0:W-:Y:S01]  /*6150*/  @P4 STG.E.U16 desc[UR38][R4.64+0xe2], R81 ;  /* 0x0000e25104004986 */ /* 0x0001e2000c101526 */
[C---:B------:R-:W-:Y:S02]  /*6160*/  ISETP.GT.AND P4, PT, R3.reuse, RZ, P1 ;  /* 0x000000ff0300720c */ /* 0x040fe40000f84270 */
[----:B------:R-:W-:Y:S01]  /*6170*/  ISETP.GT.AND P1, PT, R3, 0x8, P1 ;  /* 0x000000080300780c */ /* 0x000fe20000f24270 */
[----:B0-----:R-:W-:Y:S02]  /*6180*/  @P3 IMAD.MOV.U32 R4, RZ, RZ, R8 ;  /* 0x000000ffff043224 */ /* 0x001fe400078e0008 */
[----:B------:R-:W-:-:S05]  /*6190*/  @P3 IMAD.MOV.U32 R5, RZ, RZ, R9 ;  /* 0x000000ffff053224 */ /* 0x000fca00078e0009 */
[----:B------:R0:W-:Y:S02]  /*61a0*/  @P3 STG.E.U16 desc[UR38][R4.64+0xe0], R82 ;  /* 0x0000e05204003986 */ /* 0x0001e4000c101526 */
[----:B0-----:R-:W-:Y:S02]  /*61b0*/  @P2 IMAD.MOV.U32 R4, RZ, RZ, R8 ;  /* 0x000000ffff042224 */ /* 0x001fe400078e0008 */
[----:B------:R-:W-:-:S05]  /*61c0*/  @P2 IMAD.MOV.U32 R5, RZ, RZ, R9 ;  /* 0x000000ffff052224 */ /* 0x000fca00078e0009 */
[----:B------:R0:W-:Y:S02]  /*61d0*/  @P2 STG.E.U16 desc[UR38][R4.64+0xe2], R83 ;  /* 0x0000e25304002986 */ /* 0x0001e4000c101526 */
[----:B0-----:R-:W-:Y:S02]  /*61e0*/  @P4 IMAD.MOV.U32 R4, RZ, RZ, R6 ;  /* 0x000000ffff044224 */ /* 0x001fe400078e0006 */
[----:B------:R-:W-:-:S05]  /*61f0*/  @P4 IMAD.MOV.U32 R5, RZ, RZ, R7 ;  /* 0x000000ffff054224 */ /* 0x000fca00078e0007 */
[----:B------:R0:W-:Y:S04]  /*6200*/  @P4 STG.E.U16 desc[UR38][R4.64+0xf0], R84 ;  /* 0x0000f05404004986 */ /* 0x0001e8000c101526 */
[----:B------:R1:W-:Y:S01]  /*6210*/  @P5 STG.E.U16 desc[UR38][R6.64+0xf2], R85 ;  /* 0x0000f25506005986 */ /* 0x0003e2000c101526 */
[----:B0-----:R-:W-:Y:S02]  /*6220*/  @P1 IMAD.MOV.U32 R4, RZ, RZ, R8 ;  /* 0x000000ffff041224 */ /* 0x001fe400078e0008 */
[----:B------:R-:W-:-:S05]  /*6230*/  @P1 IMAD.MOV.U32 R5, RZ, RZ, R9 ;  /* 0x000000ffff051224 */ /* 0x000fca00078e0009 */
[----:B------:R1:W-:Y:S04]  /*6240*/  @P1 STG.E.U16 desc[UR38][R4.64+0xf0], R86 ;  /* 0x0000f05604001986 */ /* 0x0003e8000c101526 */
[----:B------:R1:W-:Y:S02]  /*6250*/  @P0 STG.E.U16 desc[UR38][R8.64+0xf2], R87 ;  /* 0x0000f25708000986 */ /* 0x0003e4000c101526 */
.L_x_158:
[----:B------:R-:W-:Y:S05]  /*6260*/  BSYNC B0 ;  /* 0x0000000000007941 */ /* 0x000fea0003800000 */
.L_x_32:
[----:B------:R-:W-:Y:S01]  /*6270*/  IADD3 R16, P0, R16, UR36, RZ ;  /* 0x0000002410107c10 */ /* 0x000fe2000ff1e0ff */
[----:B------:R-:W-:Y:S01]  /*6280*/  ULDC.64 UR4, c[0x0][0x650] ;  /* 0x0001940000047ab9 */ /* 0x000fe20000000a00 */
[----:B------:R-:W-:Y:S01]  /*6290*/  PRMT R3, RZ, 0x7610, R3 ;  /* 0x00007610ff037816 */ /* 0x000fe20000000003 */
[----:B------:R-:W-:Y:S01]  /*62a0*/  IMAD.MOV.U32 R100, RZ, RZ, -0x1 ;  /* 0xffffffffff647424 */ /* 0x000fe200078e00ff */
[----:B------:R-:W-:Y:S01]  /*62b0*/  IADD3.X R17, R17, UR42, RZ, P0, !PT ;  /* 0x0000002a11117c10 */ /* 0x000fe200087fe4ff */
[----:B------:R-:W-:Y:S01]  /*62c0*/  IMAD.MOV.U32 R101, RZ, RZ, -0x1 ;  /* 0xffffffffff657424 */ /* 0x000fe200078e00ff */
[----:B------:R-:W-:-:S04]  /*62d0*/  ISETP.GE.U32.AND P0, PT, R16, UR4, PT ;  /* 0x0000000410007c0c */ /* 0x000fc8000bf06070 */
[----:B------:R-:W-:-:S13]  /*62e0*/  ISETP.GE.U32.AND.EX P0, PT, R17, UR5, PT, P0 ;  /* 0x0000000511007c0c */ /* 0x000fda000bf06100 */
[----:B------:R-:W-:Y:S05]  /*62f0*/  @P0 BRA `(.L_x_159) ;  /* 0x00000004004c0947 */ /* 0x000fea0003800000 */
[----:B------:R-:W0:Y:S01]  /*6300*/  LDC.64 R10, c[0x0][0x628] ;  /* 0x00018a00ff0a7b82 */ /* 0x000e220000000a00 */
[----:B---3--:R-:W3:Y:S01]  /*6310*/  S2R R12, SR_CTAID.X ;  /* 0x00000000000c7919 */ /* 0x008ee20000002500 */
[----:B-12-4-:R-:W-:Y:S02]  /*6320*/  IMAD.MOV.U32 R8, RZ, RZ, R16 ;  /* 0x000000ffff087224 */ /* 0x016fe400078e0010 */
[----:B------:R-:W-:Y:S01]  /*6330*/  IMAD.MOV.U32 R9, RZ, RZ, R17 ;  /* 0x000000ffff097224 */ /* 0x000fe200078e0011 */
[----:B------:R-:W1:Y:S03]  /*6340*/  S2R R20, SR_CTAID.Y ;  /* 0x0000000000147919 */ /* 0x000e660000002600 */
[----:B------:R-:W2:Y:S08]  /*6350*/  LDC R0, c[0x0][0x630] ;  /* 0x00018c00ff007b82 */ /* 0x000eb00000000800 */
[----:B------:R-:W4:Y:S01]  /*6360*/  LDC.64 R14, c[0x0][0x620] ;  /* 0x00018800ff0e7b82 */ /* 0x000f220000000a00 */
[----:B0-----:R-:W-:-:S04]  /*6370*/  ISETP.NE.U32.AND P0, PT, R10, RZ, PT ;  /* 0x000000ff0a00720c */ /* 0x001fc80003f05070 */
[----:B------:R-:W-:-:S13]  /*6380*/  ISETP.NE.AND.EX P0, PT, R11, RZ, PT, P0 ;  /* 0x000000ff0b00720c */ /* 0x000fda0003f05300 */
[----:B-1234-:R-:W-:Y:S05]  /*6390*/  @!P0 BRA `(.L_x_160) ;  /* 0x0000000000288947 */ /* 0x01efea0003800000 */
        /* <DEDUP_REMOVED lines=10> */
.L_x_160:
[-CC-:B------:R-:W-:Y:S01]  /*6440*/  SHF.R.U64 R101, R8, R0.reuse, R9.reuse ;  /* 0x0000000008657219 */ /* 0x180fe20000001209 */
[----:B------:R-:W0:Y:S01]  /*6450*/  LDC.64 R26, c[0x0][0x640] ;  /* 0x00019000ff1a7b82 */ /* 0x000e220000000a00 */
[----:B------:R-:W-:Y:S01]  /*6460*/  SHF.R.U32.HI R0, RZ, R0, R9 ;  /* 0x00000000ff007219 */ /* 0x000fe20000011609 */
[----:B------:R-:W-:Y:S01]  /*6470*/  ULDC UR4, c[0x0][0x150] ;  /* 0x0000540000047ab9 */ /* 0x000fe20000000800 */
[----:B------:R-:W-:Y:S02]  /*6480*/  IADD3 R3, P0, RZ, -R101, RZ ;  /* 0x80000065ff037210 */ /* 0x000fe40007f1e0ff */
[----:B------:R-:W-:-:S03]  /*6490*/  I2FP.F32.U32 R7, R12 ;  /* 0x0000000c00077245 */ /* 0x000fc60000201000 */
[----:B------:R-:W1:Y:S01]  /*64a0*/  LDC R6, c[0x0][0x618] ;  /* 0x00018600ff067b82 */ /* 0x000e620000000800 */
[----:B------:R-:W-:Y:S02]  /*64b0*/  IMAD.X R5, RZ, RZ, ~R0, P0 ;  /* 0x000000ffff057224 */ /* 0x000fe400000e0e00 */
[----:B------:R-:W-:Y:S01]  /*64c0*/  FMUL R7, R7, UR4 ;  /* 0x0000000407077c20 */ /* 0x000fe20008400000 */
[----:B------:R-:W-:Y:S01]  /*64d0*/  ULDC UR4, c[0x0][0x154] ;  /* 0x0000550000047ab9 */ /* 0x000fe20000000800 */
[-C--:B------:R-:W-:Y:S02]  /*64e0*/  IMAD R0, R5, R14.reuse, RZ ;  /* 0x0000000e05007224 */ /* 0x080fe400078e02ff */
[C---:B------:R-:W-:Y:S01]  /*64f0*/  IMAD.WIDE.U32 R4, R3.reuse, R14, R16 ;  /* 0x0000000e03047225 */ /* 0x040fe200078e0010 */
[----:B------:R-:W2:Y:S01]  /*6500*/  LDC R8, c[0x0][0x608] ;  /* 0x00018200ff087b82 */ /* 0x000ea20000000800 */
[----:B------:R-:W3:Y:S02]  /*6510*/  F2I.U32.TRUNC.NTZ R7, R7 ;  /* 0x0000000700077305 */ /* 0x000ee4000020f000 */
[----:B------:R-:W-:Y:S01]  /*6520*/  IMAD R3, R3, R15, R0 ;  /* 0x0000000f03037224 */ /* 0x000fe200078e0200 */
[----:B------:R-:W-:-:S03]  /*6530*/  I2FP.F32.U32 R0, R20 ;  /* 0x0000001400007245 */ /* 0x000fc60000201000 */
[----:B------:R-:W-:Y:S01]  /*6540*/  IMAD.IADD R3, R5, 0x1, R3 ;  /* 0x0000000105037824 */ /* 0x000fe200078e0203 */
[----:B------:R-:W4:Y:S01]  /*6550*/  LDC R11, c[0x0][0x658] ;  /* 0x00019600ff0b7b82 */ /* 0x000f220000000800 */
[----:B0-----:R-:W-:-:S04]  /*6560*/  ISETP.NE.U32.AND P0, PT, R26, RZ, PT ;  /* 0x000000ff1a00720c */ /* 0x001fc80003f05070 */
[----:B------:R-:W-:-:S03]  /*6570*/  ISETP.NE.AND.EX P0, PT, R27, RZ, PT, P0 ;  /* 0x000000ff1b00720c */ /* 0x000fc60003f05300 */
[----:B------:R-:W0:Y:S01]  /*6580*/  LDC R9, c[0x0][0x144] ;  /* 0x00005100ff097b82 */ /* 0x000e220000000800 */
[-C--:B-1----:R-:W-:Y:S01]  /*6590*/  SHF.R.U64 R10, R4, R6.reuse, R3 ;  /* 0x00000006040a7219 */ /* 0x082fe20000001203 */
[----:B---3--:R-:W-:Y:S01]  /*65a0*/  IMAD.MOV R7, RZ, RZ, -R7 ;  /* 0x000000ffff077224 */ /* 0x008fe200078e0a07 */
[----:B------:R-:W-:Y:S01]  /*65b0*/  SHF.R.U32.HI R3, RZ, R6, R3 ;  /* 0x00000006ff037219 */ /* 0x000fe20000011603 */
[----:B------:R-:W-:-:S04]  /*65c0*/  FMUL R6, R0, UR4 ;  /* 0x0000000400067c20 */ /* 0x000fc80008400000 */
[----:B------:R-:W1:Y:S01]  /*65d0*/  LDC R21, c[0x0][0x148] ;  /* 0x00005200ff157b82 */ /* 0x000e620000000800 */
[----:B------:R3:W0:Y:S01]  /*65e0*/  F2I.U32.TRUNC.NTZ R14, R6 ;  /* 0x00000006000e7305 */ /* 0x000622000020f000 */
[-CC-:B--2---:R-:W-:Y:S02]  /*65f0*/  SHF.R.U64 R13, R10, R8.reuse, R3.reuse ;  /* 0x000000080a0d7219 */ /* 0x184fe40000001203 */
[----:B------:R-:W-:-:S04]  /*6600*/  SHF.R.U32.HI R0, RZ, R8, R3 ;  /* 0x00000008ff007219 */ /* 0x000fc80000011603 */
[----:B-----5:R-:W2:Y:S01]  /*6610*/  LDC R24, c[0x0][0x648] ;  /* 0x00019200ff187b82 */ /* 0x020ea20000000800 */
[-CC-:B----4-:R-:W-:Y:S02]  /*6620*/  SHF.R.U64 R15, R13, R11.reuse, R0.reuse ;  /* 0x0000000b0d0f7219 */ /* 0x190fe40000001200 */
[----:B------:R-:W-:-:S03]  /*6630*/  SHF.R.U32.HI R5, RZ, R11, R0 ;  /* 0x0000000bff057219 */ /* 0x000fc60000011600 */
[----:B------:R-:W-:Y:S02]  /*6640*/  IMAD.MOV.U32 R4, RZ, RZ, R15 ;  /* 0x000000ffff047224 */ /* 0x000fe400078e000f */
[----:B------:R-:W4:Y:S01]  /*6650*/  LDC R28, c[0x0][0x638] ;  /* 0x00018e00ff1c7b82 */ /* 0x000f220000000800 */
[----:B0-----:R-:W-:-:S07]  /*6660*/  IMAD R25, R9, R7, R12 ;  /* 0x0000000709197224 */ /* 0x001fce00078e020c */
[----:B------:R-:W0:Y:S08]  /*6670*/  LDC R29, c[0x0][0x610] ;  /* 0x00018400ff1d7b82 */ /* 0x000e300000000800 */
[----:B------:R-:W0:Y:S01]  /*6680*/  LDC R30, c[0x0][0x600] ;  /* 0x00018000ff1e7b82 */ /* 0x000e220000000800 */
[----:B-123--:R-:W-:Y:S05]  /*6690*/  @!P0 BRA `(.L_x_161) ;  /* 0x0000000000288947 */ /* 0x00efea0003800000 */
[----:B------:R-:W1:Y:S02]  /*66a0*/  LDC R0, c[0x0][0x64c] ;  /* 0x00019300ff007b82 */ /* 0x000e640000000800 */
[----:B-1----:R-:W-:-:S05]  /*66b0*/  IADD3 R3, P0, R15, R0, RZ ;  /* 0x000000000f037210 */ /* 0x002fca0007f1e0ff */
        /* <DEDUP_REMOVED lines=8> */
.L_x_161:
[----:B------:R-:W-:Y:S01]  /*6740*/  ISETP.NE.AND P0, PT, R2, 0x1, PT ;  /* 0x000000010200780c */ /* 0x000fe20003f05270 */
[----:B------:R-:W-:Y:S01]  /*6750*/  IMAD.MOV R14, RZ, RZ, -R14 ;  /* 0x000000ffff0e7224 */ /* 0x000fe200078e0a0e */
[----:B------:R-:W-:Y:S02]  /*6760*/  SHF.R.U64 R3, R4, R24, R5 ;  /* 0x0000001804037219 */ /* 0x000fe40000001205 */
[----:B------:R-:W-:Y:S02]  /*6770*/  LOP3.LUT R0, R13, R98, RZ, 0xc0, !PT ;  /* 0x000000620d007212 */ /* 0x000fe400078ec0ff */
[----:B------:R-:W-:Y:S01]  /*6780*/  LOP3.LUT R10, R10, R97, RZ, 0xc0, !PT ;  /* 0x000000610a0a7212 */ /* 0x000fe200078ec0ff */
[----:B------:R-:W-:Y:S02]  /*6790*/  IMAD.MOV R4, RZ, RZ, -R3 ;  /* 0x000000ffff047224 */ /* 0x000fe400078e0a03 */
[----:B------:R-:W-:Y:S02]  /*67a0*/  IMAD R0, R93, R3, R0 ;  /* 0x000000035d007224 */ /* 0x000fe400078e0200 */
[----:B----4-:R-:W-:-:S02]  /*67b0*/  IMAD R3, R4, R28, R15 ;  /* 0x0000001c04037224 */ /* 0x010fc400078e020f */
[----:B------:R-:W-:Y:S02]  /*67c0*/  @P0 IMAD R25, R21, R14, R20 ;  /* 0x0000000e15190224 */ /* 0x000fe400078e0214 */
[----:B0-----:R-:W-:Y:S02]  /*67d0*/  IMAD R5, R3, R30, R10 ;  /* 0x0000001e03057224 */ /* 0x001fe400078e020a */
[----:B------:R-:W-:Y:S02]  /*67e0*/  IMAD R0, R0, R29, R25 ;  /* 0x0000001d00007224 */ /* 0x000fe400078e0219 */
[----:B------:R-:W-:-:S03]  /*67f0*/  IMAD.MOV.U32 R4, RZ, RZ, 0x1 ;  /* 0x00000001ff047424 */ /* 0x000fc600078e00ff */
[----:B------:R-:W-:Y:S02]  /*6800*/  SEL R100, R5, R0, !P0 ;  /* 0x0000000005647207 */ /* 0x000fe40004000000 */
[----:B------:R-:W-:Y:S02]  /*6810*/  PRMT R3, R4, 0x7610, R3 ;  /* 0x0000761004037816 */ /* 0x000fe40000000003 */
[----:B------:R-:W-:-:S07]  /*6820*/  SEL R0, R0, R5, !P0 ;  /* 0x0000000500007207 */ /* 0x000fce0004000000 */
.L_x_159:
[----:B------:R-:W-:Y:S01]  /*6830*/  LOP3.LUT P0, RZ, R3, 0xff, RZ, 0xc0, !PT ;  /* 0x000000ff03ff7812 */ /* 0x000fe2000780c0ff */
[----:B------:R-:W-:Y:S01]  /*6840*/  UIMAD.WIDE.U32 UR4, UR41, -0x55555555, URZ ;  /* 0xaaaaaaab290478a5 */ /* 0x000fe2000f8e003f */
[----:B------:R-:W-:-:S03]  /*6850*/  IMAD.MOV.U32 R103, RZ, RZ, R0 ;  /* 0x000000ffff677224 */ /* 0x000fc600078e0000 */
[----:B------:R-:W-:-:S04]  /*6860*/  USHF.R.U32.HI UR4, URZ, 0x2, UR5 ;  /* 0x000000023f047899 */ /* 0x000fc80008011605 */
[----:B------:R-:W-:-:S04]  /*6870*/  UIMAD UR41, UR4, -0x6, UR41 ;  /* 0xfffffffa042978a4 */ /* 0x000fc8000f8e0229 */
[----:B------:R-:W-:Y:S08]  /*6880*/  @P0 BRA `(.L_x_162) ;  /* 0xffffffac000c0947 */ /* 0x000ff0000383ffff */
[----:B------:R-:W-:Y:S05]  /*6890*/  EXIT ;  /* 0x000000000000794d */ /* 0x000fea0003800000 */
.L_x_7:
        /* <DEDUP_REMOVED lines=26> */
.L_x_164:
[----:B------:R-:W0:Y:S01]  /*6a40*/  LDC.64 R30, c[0x0][0x640] ;  /* 0x00019000ff1e7b82 */ /* 0x000e220000000a00 */
[-CC-:B------:R-:W-:Y:S01]  /*6a50*/  SHF.R.U64 R22, R14, R8.reuse, R15.reuse ;  /* 0x000000080e167219 */ /* 0x180fe2000000120f */
[----:B------:R-:W-:Y:S01]  /*6a60*/  IMAD.MOV.U32 R27, RZ, RZ, 0x1 ;  /* 0x00000001ff1b7424 */ /* 0x000fe200078e00ff */
[----:B------:R-:W-:Y:S02]  /*6a70*/  SHF.R.U32.HI R7, RZ, R8, R15 ;  /* 0x00000008ff077219 */ /* 0x000fe4000001160f */
[----:B------:R-:W-:-:S03]  /*6a80*/  IADD3 R13, P0, RZ, -R22, RZ ;  /* 0x80000016ff0d7210 */ /* 0x000fc60007f1e0ff */
[----:B------:R-:W1:Y:S02]  /*6a90*/  LDC R12, c[0x0][0x618] ;  /* 0x00018600ff0c7b82 */ /* 0x000e640000000800 */
[----:B------:R-:W-:Y:S02]  /*6aa0*/  IMAD.X R7, RZ, RZ, ~R7, P0 ;  /* 0x000000ffff077224 */ /* 0x000fe400000e0e07 */
[----:B------:R-:W-:-:S04]  /*6ab0*/  IMAD.WIDE.U32 R10, R13, R24, R16 ;  /* 0x000000180d0a7225 */ /* 0x000fc800078e0010 */
[----:B------:R-:W2:Y:S01]  /*6ac0*/  LDC R14, c[0x0][0x608] ;  /* 0x00018200ff0e7b82 */ /* 0x000ea20000000800 */
[----:B------:R-:W-:-:S04]  /*6ad0*/  IMAD R8, R7, R24, RZ ;  /* 0x0000001807087224 */ /* 0x000fc800078e02ff */
[----:B------:R-:W-:-:S03]  /*6ae0*/  IMAD R7, R13, R25, R8 ;  /* 0x000000190d077224 */ /* 0x000fc600078e0208 */
[----:B------:R-:W3:Y:S01]  /*6af0*/  LDC R28, c[0x0][0x658] ;  /* 0x00019600ff1c7b82 */ /* 0x000ee20000000800 */
[----:B------:R-:W-:Y:S01]  /*6b00*/  IMAD.IADD R7, R11, 0x1, R7 ;  /* 0x000000010b077824 */ /* 0x000fe200078e0207 */
[----:B0-----:R-:W-:Y:S01]  /*6b10*/  ISETP.NE.U32.AND P0, PT, R30, RZ, PT ;  /* 0x000000ff1e00720c */ /* 0x001fe20003f05070 */
[----:B------:R-:W-:-:S03]  /*6b20*/  IMAD.MOV.U32 R11, RZ, RZ, -0x1 ;  /* 0xffffffffff0b7424 */ /* 0x000fc600078e00ff */
        /* <DEDUP_REMOVED lines=8> */
[-C--:B---3--:R-:W-:Y:S02]  /*6bb0*/  SHF.L.U32 R10, R11, R28.reuse, RZ ;  /* 0x0000001c0b0a7219 */ /* 0x088fe400000006ff */
[--C-:B------:R-:W-:Y:S02]  /*6bc0*/  SHF.R.U64 R26, R24, R28, R7.reuse ;  /* 0x0000001c181a7219 */ /* 0x100fe40000001207 */
[----:B------:R-:W-:Y:S02]  /*6bd0*/  LOP3.LUT R29, RZ, R10, RZ, 0x33, !PT ;  /* 0x0000000aff1d7212 */ /* 0x000fe400078e33ff */
[----:B------:R-:W-:Y:S01]  /*6be0*/  SHF.R.U32.HI R11, RZ, R28, R7 ;  /* 0x0000001cff0b7219 */ /* 0x000fe20000011607 */
[----:B------:R-:W3:Y:S01]  /*6bf0*/  LDC R32, c[0x0][0x610] ;  /* 0x00018400ff207b82 */ /* 0x000ee20000000800 */
[----:B------:R-:W-:Y:S01]  /*6c00*/  IMAD.MOV.U32 R10, RZ, RZ, R26 ;  /* 0x000000ffff0a7224 */ /* 0x000fe200078e001a */
[----:B------:R-:W-:Y:S06]  /*6c10*/  @!P0 BRA `(.L_x_165) ;  /* 0x0000000000288947 */ /* 0x000fec0003800000 */
        /* <DEDUP_REMOVED lines=10> */
.L_x_165:
[----:B------:R-:W-:Y:S02]  /*6cc0*/  ISETP.NE.AND P0, PT, R2, 0x1, PT ;  /* 0x000000010200780c */ /* 0x000fe40003f05270 */
[----:B-1----:R-:W-:Y:S01]  /*6cd0*/  SHF.R.U64 R8, R10, R8, R11 ;  /* 0x000000080a087219 */ /* 0x002fe2000000120b */
[----:B0-----:R-:W-:Y:S01]  /*6ce0*/  VIADD R11, R21, 0xffffffff ;  /* 0xffffffff150b7836 */ /* 0x001fe20000000000 */
[----:B------:R-:W-:Y:S02]  /*6cf0*/  SHF.L.U32 R27, R27, R28, RZ ;  /* 0x0000001c1b1b7219 */ /* 0x000fe400000006ff */
[----:B------:R-:W-:Y:S01]  /*6d00*/  LOP3.LUT R5, R24, R29, RZ, 0xc0, !PT ;  /* 0x0000001d18057212 */ /* 0x000fe200078ec0ff */
[----:B------:R-:W-:-:S04]  /*6d10*/  IMAD.MOV R7, RZ, RZ, -R8 ;  /* 0x000000ffff077224 */ /* 0x000fc800078e0a08 */
[----:B------:R-:W-:Y:S02]  /*6d20*/  IMAD R5, R27, R8, R5 ;  /* 0x000000081b057224 */ /* 0x000fe400078e0205 */
[----:B------:R-:W-:Y:S01]  /*6d30*/  @P0 IMAD R6, R9, R23, R4 ;  /* 0x0000001709060224 */ /* 0x000fe200078e0204 */
[----:B------:R-:W-:Y:S01]  /*6d40*/  LOP3.LUT R9, R20, R11, RZ, 0xc0, !PT ;  /* 0x0000000b14097212 */ /* 0x000fe200078ec0ff */
[----:B--2---:R-:W-:Y:S02]  /*6d50*/  IMAD R4, R7, R25, R26 ;  /* 0x0000001907047224 */ /* 0x004fe400078e021a */
[----:B---3--:R-:W-:Y:S02]  /*6d60*/  IMAD R6, R5, R32, R6 ;  /* 0x0000002005067224 */ /* 0x008fe400078e0206 */
[----:B------:R-:W-:Y:S02]  /*6d70*/  IMAD R5, R4, R21, R9 ;  /* 0x0000001504057224 */ /* 0x000fe400078e0209 */
[----:B------:R-:W-:-:S02]  /*6d80*/  IMAD.MOV.U32 R8, RZ, RZ, 0x1 ;  /* 0x00000001ff087424 */ /* 0x000fc400078e00ff */
[----:B------:R-:W-:Y:S01]  /*6d90*/  IMAD.MOV.U32 R7, RZ, RZ, R22 ;  /* 0x000000ffff077224 */ /* 0x000fe200078e0016 */
[----:B------:R-:W-:Y:S02]  /*6da0*/  SEL R21, R5, R6, !P0 ;  /* 0x0000000605157207 */ /* 0x000fe40004000000 */
[----:B------:R-:W-:-:S07]  /*6db0*/  SEL R20, R6, R5, !P0 ;  /* 0x0000000506147207 */ /* 0x000fce0004000000 */
.L_x_163:
[----:B------:R-:W-:-:S08]  /*6dc0*/  NOP ;  /* 0x0000000000007918 */ /* 0x000fd00000000000 */
[----:B------:R-:W0:-:S00]  /*6dd0*/  USETMAXREG.DEALLOC.CTAPOOL 0x28 ;  /* 0x00000028000079c8 */ /* 0x000e0000080e0500 */
[----:B0-----:R-:W-:-:S13]  /*6de0*/  ISETP.NE.AND P0, PT, R3, RZ, PT ;  /* 0x000000ff0300720c */ /* 0x001fda0003f05270 */
[----:B------:R-:W-:Y:S05]  /*6df0*/  @P0 EXIT ;  /* 0x000000000000094d */ /* 0x000fea0003800000 */
[----:B------:R-:W-:Y:S01]  /*6e00*/  LOP3.LUT P0, RZ, R8, 0xff, RZ, 0xc0, !PT ;  /* 0x000000ff08ff7812 */ /* 0x000fe2000780c0ff */
[----:B------:R-:W-:Y:S02]  /*6e10*/  IMAD.MOV.U32 R3, RZ, RZ, 0x1 ;  /* 0x00000001ff037424 */ /* 0x000fe400078e00ff */
[----:B------:R-:W-:-:S10]  /*6e20*/  IMAD.MOV.U32 R8, RZ, RZ, RZ ;  /* 0x000000ffff087224 */ /* 0x000fd400078e00ff */
[----:B------:R-:W-:Y:S05]  /*6e30*/  @!P0 BRA `(.L_x_166) ;  /* 0x0000000c00288947 */ /* 0x000fea0003800000 */
[----:B------:R-:W0:Y:S01]  /*6e40*/  LDC R3, c[0x0][0x28c] ;  /* 0x0000a300ff037b82 */ /* 0x000e220000000800 */
[----:B------:R-:W1:Y:S01]  /*6e50*/  S2R R13, SR_CgaCtaId ;  /* 0x00000000000d7919 */ /* 0x000e620000008800 */
[----:B------:R-:W-:Y:S01]  /*6e60*/  ULDC UR5, c[0x0][0x658] ;  /* 0x0001960000057ab9 */ /* 0x000fe20000000800 */
[----:B------:R-:W-:Y:S01]  /*6e70*/  UMOV UR6, 0xffffffff ;  /* 0xffffffff00067882 */ /* 0x000fe20000000000 */
[----:B------:R-:W-:Y:S01]  /*6e80*/  BSSY B0, `(.L_x_166) ;  /* 0x00000c5000007945 */ /* 0x000fe20003800000 */
[----:B------:R-:W-:Y:S01]  /*6e90*/  USHF.L.U32 UR6, UR6, UR5, URZ ;  /* 0x0000000506067299 */ /* 0x000fe2000800063f */
[----:B------:R-:W-:Y:S01]  /*6ea0*/  IMAD.MOV.U32 R10, RZ, RZ, 0x1 ;  /* 0x00000001ff0a7424 */ /* 0x000fe200078e00ff */
[----:B------:R-:W-:Y:S01]  /*6eb0*/  LOP3.LUT R9, R18, 0x2, RZ, 0xfc, !PT ;  /* 0x0000000212097812 */ /* 0x000fe200078efcff */
[----:B------:R-:W-:Y:S01]  /*6ec0*/  IMAD.MOV.U32 R8, RZ, RZ, RZ ;  /* 0x000000ffff087224 */ /* 0x000fe200078e00ff */
[----:B------:R-:W-:Y:S01]  /*6ed0*/  ULDC UR4, c[0x0][0x600] ;  /* 0x0001800000047ab9 */ /* 0x000fe20000000800 */
[----:B------:R-:W-:Y:S01]  /*6ee0*/  UMOV UR7, 0x1 ;  /* 0x0000000100077882 */ /* 0x000fe20000000000 */
[----:B------:R-:W-:-:S02]  /*6ef0*/  UIADD3 UR15, UR4, -0x1, URZ ;  /* 0xffffffff040f7890 */ /* 0x000fc4000fffe03f */
[----:B------:R-:W-:Y:S02]  /*6f00*/  USHF.L.U32 UR17, UR7, UR5, URZ ;  /* 0x0000000507117299 */ /* 0x000fe4000800063f */
[----:B------:R-:W-:Y:S01]  /*6f10*/  ULOP3.LUT UR16, URZ, UR6, URZ, 0x33, !UPT ;  /* 0x000000063f107292 */ /* 0x000fe2000f8e333f */
[----:B------:R-:W-:Y:S01]  /*6f20*/  ULDC.64 UR20, c[0x0][0x198] ;  /* 0x0000660000147ab9 */ /* 0x000fe20000000a00 */
[----:B0-----:R-:W-:-:S05]  /*6f30*/  VIADD R3, R3, 0x3f ;  /* 0x0000003f03037836 */ /* 0x001fca0000000000 */
[----:B------:R-:W-:-:S04]  /*6f40*/  SHF.R.S32.HI R4, RZ, 0x1f, R3 ;  /* 0x0000001fff047819 */ /* 0x000fc80000011403 */
[----:B------:R-:W-:Y:S01]  /*6f50*/  LEA.HI R4, R4, R3, RZ, 0x6 ;  /* 0x0000000304047211 */ /* 0x000fe200078f30ff */
[C---:B-1----:R-:W-:Y:S02]  /*6f60*/  IMAD.SHL.U32 R12, R13.reuse, 0x10, RZ ;  /* 0x000000100d0c7824 */ /* 0x042fe400078e00ff */
[----:B------:R-:W-:Y:S01]  /*6f70*/  IMAD.SHL.U32 R13, R13, 0x400, RZ ;  /* 0x000004000d0d7824 */ /* 0x000fe200078e00ff */
[----:B------:R-:W-:Y:S01]  /*6f80*/  SHF.R.S32.HI R11, RZ, 0x6, R4 ;  /* 0x00000006ff0b7819 */ /* 0x000fe20000011404 */
[----:B------:R-:W-:Y:S01]  /*6f90*/  IMAD.MOV.U32 R3, RZ, RZ, 0x1 ;  /* 0x00000001ff037424 */ /* 0x000fe200078e00ff */
[----:B------:R-:W-:Y:S02]  /*6fa0*/  LOP3.LUT R12, R12, 0x70, RZ, 0xc0, !PT ;  /* 0x000000700c0c7812 */ /* 0x000fe400078ec0ff */
[----:B------:R-:W-:Y:S01]  /*6fb0*/  LOP3.LUT R13, R13, 0x1c00, RZ, 0xc0, !PT ;  /* 0x00001c000d0d7812 */ /* 0x000fe200078ec0ff */
[----:B------:R-:W-:-:S07]  /*6fc0*/  VIADD R19, R11, 0x1 ;  /* 0x000000010b137836 */ /* 0x000fce0000000000 */
.L_x_177:
[----:B------:R-:W-:-:S03]  /*6fd0*/  UMOV UR4, 0xffffffff ;  /* 0xffffffff00047882 */ /* 0x000fc60000000000 */
[----:B------:R-:W-:Y:S05]  /*6fe0*/  BRA.DIV UR4, `(.L_x_167) ;  /* 0x0000000e04ec7947 */ /* 0x000fea000b800000 */
[----:B------:R-:W-:-:S13]  /*6ff0*/  ELECT P6, URZ, PT ;  /* 0x00000000003f782f */ /* 0x000fda00038c0000 */
.L_x_190:
[----:B------:R-:W0:Y:S01]  /*7000*/  LDC R4, c[0x0][0x28c] ;  /* 0x0000a300ff047b82 */ /* 0x000e220000000800 */
[----:B------:R-:W-:Y:S01]  /*7010*/  BSSY B1, `(.L_x_168) ;  /* 0x0000038000017945 */ /* 0x000fe20003800000 */
[----:B0-----:R-:W-:-:S13]  /*7020*/  ISETP.LT.OR P6, PT, R4, 0x1, !P6 ;  /* 0x000000010400780c */ /* 0x001fda00077c1670 */
[----:B------:R-:W-:Y:S05]  /*7030*/  @P6 BRA `(.L_x_169) ;  /* 0x0000000000d46947 */ /* 0x000fea0003800000 */
[----:B------:R-:W-:Y:S02]  /*7040*/  IMAD.SHL.U32 R20, R20, 0x80, RZ ;  /* 0x0000008014147824 */ /* 0x000fe400078e00ff */
[----:B------:R-:W-:Y:S02]  /*7050*/  IMAD R21, R21, 0x80, R12 ;  /* 0x0000008015157824 */ /* 0x000fe400078e020c */
[----:B------:R-:W-:Y:S02]  /*7060*/  IMAD.MOV.U32 R22, RZ, RZ, RZ ;  /* 0x000000ffff167224 */ /* 0x000fe400078e00ff */
[----:B------:R-:W-:Y:S02]  /*7070*/  IMAD.MOV.U32 R4, RZ, RZ, R19 ;  /* 0x000000ffff047224 */ /* 0x000fe400078e0013 */
[----:B------:R-:W-:Y:S02]  /*7080*/  IMAD.MOV.U32 R5, RZ, RZ, R3 ;  /* 0x000000ffff057224 */ /* 0x000fe400078e0003 */
[----:B------:R-:W-:-:S07]  /*7090*/  IMAD.MOV.U32 R6, RZ, RZ, R8 ;  /* 0x000000ffff067224 */ /* 0x000fce00078e0008 */
.L_x_172:
[----:B------:R-:W0:Y:S01]  /*70a0*/  S2R R15, SR_CgaCtaId ;  /* 0x00000000000f7919 */ /* 0x000e220000008800 */
[----:B------:R-:W-:Y:S02]  /*70b0*/  MOV R14, 0x400 ;  /* 0x00000400000e7802 */ /* 0x000fe40000000f00 */
[----:B------:R-:W-:Y:S02]  /*70c0*/  ISETP.NE.AND P1, PT, R0, RZ, PT ;  /* 0x000000ff0000720c */ /* 0x000fe40003f25270 */
[----:B0-----:R-:W-:Y:S02]  /*70d0*/  LEA R25, R15, R14, 0x18 ;  /* 0x0000000e0f197211 */ /* 0x001fe400078ec0ff */
[----:B------:R-:W-:-:S09]  /*70e0*/  SHF.L.U32 R14, R5, 0x1f, RZ ;  /* 0x0000001f050e7819 */ /* 0x000fd200000006ff */
[----:B------:R-:W0:Y:S01]  /*70f0*/  @!P1 LDC R15, c[0x0][0x500] ;  /* 0x00014000ff0f9b82 */ /* 0x000e220000000800 */
[----:B------:R-:W-:-:S04]  /*7100*/  IMAD R23, R6, 0x8, R25 ;  /* 0x0000000806177824 */ /* 0x000fc800078e0219 */
[----:B------:R-:W1:Y:S02]  /*7110*/  SYNCS.PHASECHK.TRANS64.TRYWAIT P0, [R23+URZ+0x30], R14 ;  /* 0x0000300e170075a7 */ /* 0x000e64000800017f */
[----:B-1----:R-:W-:Y:S05]  /*7120*/  @!P0 BRA `(.L_x_170) ;  /* 0x0000000c00bc8947 */ /* 0x002fea0003800000 */
.L_x_191:
[----:B-1----:R-:W-:Y:S01]  /*7130*/  PRMT R14, R9, 0x9910, RZ ;  /* 0x00009910090e7816 */ /* 0x002fe200000000ff */
[----:B0-----:R0:W-:Y:S03]  /*7140*/  @!P1 SYNCS.ARRIVE.TRANS64 RZ, [R23+URZ], R15 ;  /* 0x0000000f17ff99a7 */ /* 0x0011e6000800003f */
[----:B------:R-:W-:-:S13]  /*7150*/  ISETP.NE.AND P0, PT, R14, 0x2, PT ;  /* 0x000000020e00780c */ /* 0x000fda0003f05270 */
[----:B0-----:R-:W-:Y:S05]  /*7160*/  @P0 BRA `(.L_x_171) ;  /* 0x0000000000040947 */ /* 0x001fea0003800000 */
[----:B------:R-:W-:Y:S01]  /*7170*/  BPT.TRAP 0x1 ;  /* 0x000000040000795c */ /* 0x000fe20000300000 */
.L_x_171:
[C---:B------:R-:W-:Y:S01]  /*7180*/  IMAD R14, R6.reuse, 0x2000, R13 ;  /* 0x00002000060e7824 */ /* 0x040fe200078e020d */
[----:B------:R-:W-:Y:S01]  /*7190*/  R2UR UR9, R23 ;  /* 0x00000000170972ca */ /* 0x000fe200000e0000 */
[--C-:B------:R-:W-:Y:S01]  /*71a0*/  IMAD R15, R6, 0x4000, R25.reuse ;  /* 0x00004000060f7824 */ /* 0x100fe200078e0219 */
[----:B------:R-:W-:Y:S01]  /*71b0*/  UIADD3 UR4, UP0, UR20, 0xf0, URZ ;  /* 0x000000f014047890 */ /* 0x000fe2000ff1e03f */
[----:B------:R-:W-:Y:S01]  /*71c0*/  IMAD R14, R14, 0x2, R25 ;  /* 0x000000020e0e7824 */ /* 0x000fe200078e0219 */
[----:B------:R-:W-:Y:S01]  /*71d0*/  R2UR UR11, R20 ;  /* 0x00000000140b72ca */ /* 0x000fe200000e0000 */
[----:B------:R-:W-:Y:S01]  /*71e0*/  VIADD R4, R4, 0xffffffff ;  /* 0xffffffff04047836 */ /* 0x000fe20000000000 */
[----:B------:R-:W-:Y:S01]  /*71f0*/  R2UR UR5, R15 ;  /* 0x000000000f0572ca */ /* 0x000fe200000e0000 */
[----:B------:R-:W-:Y:S01]  /*7200*/  UIADD3 UR22, UP1, UR20, 0x1f0, URZ ;  /* 0x000001f014167890 */ /* 0x000fe2000ff3e03f */
[----:B------:R-:W-:Y:S01]  /*7210*/  R2UR UR8, R14 ;  /* 0x000000000e0872ca */ /* 0x000fe200000e0000 */
[----:B------:R-:W-:Y:S01]  /*7220*/  VIADD R6, R6, 0x1 ;  /* 0x0000000106067836 */ /* 0x000fe20000000000 */
[----:B------:R-:W-:Y:S01]  /*7230*/  R2UR UR10, R22 ;  /* 0x00000000160a72ca */ /* 0x000fe200000e0000 */
[----:B------:R-:W-:Y:S01]  /*7240*/  UIADD3.X UR23, URZ, UR21, URZ, UP1, !UPT ;  /* 0x000000153f177290 */ /* 0x000fe20008ffe43f */
[----:B------:R-:W-:Y:S01]  /*7250*/  R2UR UR12, R7 ;  /* 0x00000000070c72ca */ /* 0x000fe200000e0000 */
[----:B------:R-:W-:Y:S01]  /*7260*/  UMOV UR6, 0x0 ;  /* 0x0000000000067882 */ /* 0x000fe20000000000 */
[----:B------:R-:W-:Y:S01]  /*7270*/  R2UR UR18, R21 ;  /* 0x00000000151272ca */ /* 0x000fe200000e0000 */
[----:B------:R-:W-:Y:S01]  /*7280*/  UMOV UR7, 0x10000000 ;  /* 0x1000000000077882 */ /* 0x000fe20000000000 */
[----:B------:R-:W-:Y:S01]  /*7290*/  ISETP.GT.AND P1, PT, R4, 0x1, PT ;  /* 0x000000010400780c */ /* 0x000fe20003f24270 */
[----:B------:R-:W-:Y:S01]  /*72a0*/  UMOV UR19, 0xff0000 ;  /* 0x00ff000000137882 */ /* 0x000fe20000000000 */
[----:B------:R-:W-:Y:S01]  /*72b0*/  ISETP.NE.AND P0, PT, R6, 0x6, PT ;  /* 0x000000060600780c */ /* 0x000fe20003f05270 */
[----:B------:R-:W-:Y:S01]  /*72c0*/  UIADD3 UR13, UR5, 0x180, URZ ;  /* 0x00000180050d7890 */ /* 0x000fe2000fffe03f */
[----:B------:R-:W-:Y:S01]  /*72d0*/  VIADD R22, R22, 0x40 ;  /* 0x0000004016167836 */ /* 0x000fe20000000000 */
[----:B------:R-:W-:Y:S01]  /*72e0*/  UIADD3.X UR5, URZ, UR21, URZ, UP0, !UPT ;  /* 0x000000153f057290 */ /* 0x000fe200087fe43f */
[----:B------:R-:W-:Y:S01]  /*72f0*/  SEL R14, RZ, 0x1, P0 ;  /* 0x00000001ff0e7807 */ /* 0x000fe20000000000 */
[----:B------:R-:W-:Y:S01]  /*7300*/  UIADD3 UR14, UR8, 0x18180, URZ ;  /* 0x00018180080e7890 */ /* 0x000fe2000fffe03f */
[----:B------:R-:W-:-:S02]  /*7310*/  SEL R6, R6, RZ, P0 ;  /* 0x000000ff06067207 */ /* 0x000fc40000000000 */
[----:B------:R-:W-:Y:S01]  /*7320*/  UMOV UR8, UR13 ;  /* 0x0000000d00087c82 */ /* 0x000fe20008000000 */
[----:B------:R-:W-:-:S03]  /*7330*/  LOP3.LUT R5, R5, R14, RZ, 0x3c, !PT ;  /* 0x0000000e05057212 */ /* 0x000fc600078e3cff */
[----:B------:R0:W-:Y:S02]  /*7340*/  UTMALDG.3D [UR8], [UR4], desc[UR6] ;  /* 0x00000608040075b4 */ /* 0x0001e40008011000 */
[----:B0-----:R-:W-:Y:S01]  /*7350*/  UMOV UR8, UR14 ;  /* 0x0000000e00087c82 */ /* 0x001fe20008000000 */
[----:B------:R-:W-:Y:S02]  /*7360*/  UMOV UR11, UR18 ;  /* 0x00000012000b7c82 */ /* 0x000fe40008000000 */
[----:B------:R0:W-:Y:S02]  /*7370*/  UTMALDG.3D.MULTICAST [UR8], [UR22], UR19, desc[UR6] ;  /* 0x00000608160073b4 */ /* 0x0001e40008011813 */
[----:B0-----:R-:W-:Y:S05]  /*7380*/  @P1 BRA `(.L_x_172) ;  /* 0xfffffffc00441947 */ /* 0x001fea000383ffff */
.L_x_169:
[----:B------:R-:W-:Y:S05]  /*7390*/  BSYNC B1 ;  /* 0x0000000000017941 */ /* 0x000fea0003800000 */
.L_x_168:
[----:B------:R-:W-:Y:S01]  /*73a0*/  LOP3.LUT P1, RZ, R10, 0xff, RZ, 0xc0, !PT ;  /* 0x000000ff0aff7812 */ /* 0x000fe2000782c0ff */
[C---:B------:R-:W-:Y:S01]  /*73b0*/  IMAD.IADD R7, R11.reuse, 0x1, R8 ;  /* 0x000000010b077824 */ /* 0x040fe200078e0208 */
[----:B------:R-:W-:Y:S01]  /*73c0*/  ULDC.64 UR4, c[0x0][0x650] ;  /* 0x0001940000047ab9 */ /* 0x000fe20000000a00 */
[----:B------:R-:W-:Y:S01]  /*73d0*/  ISETP.GE.U32.AND P2, PT, R11, 0x6, PT ;  /* 0x000000060b00780c */ /* 0x000fe20003f46070 */
[----:B------:R-:W-:Y:S01]  /*73e0*/  BSSY B1, `(.L_x_173) ;  /* 0x000006c000017945 */ /* 0x000fe20003800000 */
[----:B------:R-:W-:Y:S01]  /*73f0*/  IMAD.MOV.U32 R20, RZ, RZ, -0x1 ;  /* 0xffffffffff147424 */ /* 0x000fe200078e00ff */
[----:B------:R-:W-:Y:S01]  /*7400*/  ISETP.GT.U32.AND P0, PT, R7, 0x5, PT ;  /* 0x000000050700780c */ /* 0x000fe20003f04070 */
[----:B------:R-:W-:Y:S01]  /*7410*/  IMAD.MOV.U32 R21, RZ, RZ, -0x1 ;  /* 0xffffffffff157424 */ /* 0x000fe200078e00ff */
[----:B------:R-:W-:Y:S02]  /*7420*/  PRMT R10, RZ, 0x7610, R10 ;  /* 0x00007610ff0a7816 */ /* 0x000fe4000000000a */
[----:B------:R-:W-:-:S03]  /*7430*/  ISETP.LT.U32.AND P0, PT, R11, 0x6, P0 ;  /* 0x000000060b00780c */ /* 0x000fc60000701070 */
[----:B------:R-:W0:Y:S01]  /*7440*/  @P1 S2R R5, SR_CgaCtaId ;  /* 0x0000000000051919 */ /* 0x000e220000008800 */
[----:B------:R-:W-:-:S04]  /*7450*/  @P1 MOV R4, 0x400 ;  /* 0x0000040000041802 */ /* 0x000fc80000000f00 */
[----:B0-----:R-:W-:Y:S01]  /*7460*/  @P1 LEA R6, R5, R4, 0x18 ;  /* 0x0000000405061211 */ /* 0x001fe200078ec0ff */
[----:B------:R-:W-:Y:S01]  /*7470*/  IMAD.WIDE.U32 R4, R7, -0x55555555, RZ ;  /* 0xaaaaaaab07047825 */ /* 0x000fe200078e00ff */
[----:B------:R-:W-:Y:S02]  /*7480*/  SEL R4, RZ, 0x1, !P0 ;  /* 0x00000001ff047807 */ /* 0x000fe40004000000 */
[----:B------:R0:W-:Y:S01]  /*7490*/  @P1 SYNCS.ARRIVE.TRANS64.A1T0 RZ, [R6+URZ+0x78], RZ ;  /* 0x000078ff06ff19a7 */ /* 0x0001e2000810003f */
[----:B------:R-:W-:Y:S02]  /*74a0*/  IADD3 R16, P1, R16, UR36, RZ ;  /* 0x0000002410107c10 */ /* 0x000fe4000ff3e0ff */
[----:B------:R-:W-:Y:S02]  /*74b0*/  LOP3.LUT R3, R3, R4, RZ, 0x3c, !PT ;  /* 0x0000000403037212 */ /* 0x000fe400078e3cff */
[----:B------:R-:W-:Y:S02]  /*74c0*/  IADD3.X R17, R17, UR42, RZ, P1, !PT ;  /* 0x0000002a11117c10 */ /* 0x000fe40008ffe4ff */
[----:B------:R-:W-:-:S02]  /*74d0*/  ISETP.GE.U32.AND P0, PT, R16, UR4, PT ;  /* 0x0000000410007c0c */ /* 0x000fc4000bf06070 */
[----:B0-----:R-:W-:Y:S02]  /*74e0*/  SHF.R.U32.HI R6, RZ, 0x2, R5 ;  /* 0x00000002ff067819 */ /* 0x001fe40000011605 */
[----:B------:R-:W-:Y:S02]  /*74f0*/  ISETP.GE.U32.AND.EX P0, PT, R17, UR5, PT, P0 ;  /* 0x0000000511007c0c */ /* 0x000fe4000bf06100 */
[----:B------:R-:W-:Y:S01]  /*7500*/  @P2 LOP3.LUT R3, R3, 0x1, R6, 0x78, !PT ;  /* 0x0000000103032812 */ /* 0x000fe200078e7806 */
[----:B------:R-:W-:Y:S01]  /*7510*/  IMAD R8, R6, -0x6, R7 ;  /* 0xfffffffa06087824 */ /* 0x000fe200078e0207 */
[----:B------:R-:W-:Y:S01]  /*7520*/  PRMT R4, RZ, 0x7610, R4 ;  /* 0x00007610ff047816 */ /* 0x000fe20000000004 */
[----:B------:R-:W-:-:S08]  /*7530*/  IMAD.MOV.U32 R7, RZ, RZ, -0x1 ;  /* 0xffffffffff077424 */ /* 0x000fd000078e00ff */
[----:B------:R-:W-:Y:S05]  /*7540*/  @P0 BRA `(.L_x_174) ;  /* 0x0000000400540947 */ /* 0x000fea0003800000 */
[----:B------:R-:W0:Y:S01]  /*7550*/  S2R R15, SR_CTAID.X ;  /* 0x00000000000f7919 */ /* 0x000e220000002500 */
[----:B------:R-:W-:Y:S01]  /*7560*/  ULDC.64 UR4, c[0x0][0x628] ;  /* 0x00018a0000047ab9 */ /* 0x000fe20000000a00 */
[----:B------:R-:W-:Y:S01]  /*7570*/  ULDC UR7, c[0x0][0x630] ;  /* 0x00018c0000077ab9 */ /* 0x000fe20000000800 */
[----:B------:R-:W-:Y:S01]  /*7580*/  ISETP.NE.U32.AND P0, PT, RZ, UR4, PT ;  /* 0x00000004ff007c0c */ /* 0x000fe2000bf05070 */
[----:B------:R-:W1:Y:S01]  /*7590*/  S2R R20, SR_CTAID.Y ;  /* 0x0000000000147919 */ /* 0x000e620000002600 */
[----:B------:R-:W-:Y:S01]  /*75a0*/  ULDC UR8, c[0x0][0x150] ;  /* 0x0000540000087ab9 */ /* 0x000fe20000000800 */
[----:B------:R-:W-:Y:S01]  /*75b0*/  IMAD.MOV.U32 R4, RZ, RZ, R16 ;  /* 0x000000ffff047224 */ /* 0x000fe200078e0010 */
[----:B------:R-:W-:Y:S01]  /*75c0*/  ISETP.NE.AND.EX P0, PT, RZ, UR5, PT, P0 ;  /* 0x00000005ff007c0c */ /* 0x000fe2000bf05300 */
[----:B------:R-:W-:Y:S01]  /*75d0*/  IMAD.MOV.U32 R5, RZ, RZ, R17 ;  /* 0x000000ffff057224 */ /* 0x000fe200078e0011 */
[----:B0-----:R-:W-:-:S11]  /*75e0*/  I2FP.F32.U32 R22, R15 ;  /* 0x0000000f00167245 */ /* 0x001fd60000201000 */
[----:B------:R-:W-:Y:S05]  /*75f0*/  @!P0 BRA `(.L_x_175) ;  /* 0x0000000000288947 */ /* 0x000fea0003800000 */
[----:B------:R-:W-:Y:S02]  /*7600*/  ULDC UR6, c[0x0][0x634] ;  /* 0x00018d0000067ab9 */ /* 0x000fe40000000800 */
[----:B------:R-:W-:-:S05]  /*7610*/  IADD3 R5, P0, R16, UR6, RZ ;  /* 0x0000000610057c10 */ /* 0x000fca000ff1e0ff */
[----:B------:R-:W-:-:S04]  /*7620*/  IMAD.X R21, RZ, RZ, R17, P0 ;  /* 0x000000ffff157224 */ /* 0x000fc800000e0611 */
[----:B------:R-:W-:-:S04]  /*7630*/  IMAD.WIDE.U32 R6, R21, UR4, RZ ;  /* 0x0000000415067c25 */ /* 0x000fc8000f8e00ff */
[----:B------:R-:W-:-:S04]  /*7640*/  IMAD.WIDE.U32 R6, P0, R5, UR5, R6 ;  /* 0x0000000505067c25 */ /* 0x000fc8000f800006 */
[----:B------:R-:W-:-:S04]  /*7650*/  IMAD.WIDE.U32 R4, R5, UR4, RZ ;  /* 0x0000000405047c25 */ /* 0x000fc8000f8e00ff */
[----:B------:R-:W-:Y:S01]  /*7660*/  IMAD.MOV.U32 R4, RZ, RZ, R7 ;  /* 0x000000ffff047224 */ /* 0x000fe200078e0007 */
[----:B------:R-:W-:Y:S01]  /*7670*/  IADD3 RZ, P1, R5, R6, RZ ;  /* 0x0000000605ff7210 */ /* 0x000fe20007f3e0ff */
[----:B------:R-:W-:-:S04]  /*7680*/  IMAD.X R5, RZ, RZ, RZ, P0 ;  /* 0x000000ffff057224 */ /* 0x000fc800000e06ff */
[----:B------:R-:W-:-:S08]  /*7690*/  IMAD.WIDE.U32.X R4, R21, UR5, R4, P1 ;  /* 0x0000000515047c25 */ /* 0x000fd000088e0404 */
.L_x_175:
[--C-:B------:R-:W-:Y:S01]  /*76a0*/  SHF.R.U64 R14, R4, UR7, R5.reuse ;  /* 0x00000007040e7c19 */ /* 0x100fe20008001205 */
[----:B------:R-:W-:Y:S01]  /*76b0*/  FMUL R22, R22, UR8 ;  /* 0x0000000816167c20 */ /* 0x000fe20008400000 */
[----:B------:R-:W-:Y:S01]  /*76c0*/  SHF.R.U32.HI R4, RZ, UR7, R5 ;  /* 0x00000007ff047c19 */ /* 0x000fe20008011605 */
[----:B------:R-:W0:Y:S01]  /*76d0*/  LDC R6, c[0x0][0x144] ;  /* 0x00005100ff067b82 */ /* 0x000e220000000800 */
[----:B------:R-:W-:Y:S01]  /*76e0*/  IADD3 R5, P0, RZ, -R14, RZ ;  /* 0x8000000eff057210 */ /* 0x000fe20007f1e0ff */
[----:B------:R-:W-:Y:S01]  /*76f0*/  ULDC UR6, c[0x0][0x154] ;  /* 0x0000550000067ab9 */ /* 0x000fe20000000800 */
[----:B-1----:R-:W-:Y:S01]  /*7700*/  I2FP.F32.U32 R7, R20 ;  /* 0x0000001400077245 */ /* 0x002fe20000201000 */
[----:B------:R-:W1:Y:S01]  /*7710*/  F2I.U32.TRUNC.NTZ R22, R22 ;  /* 0x0000001600167305 */ /* 0x000e62000020f000 */
[----:B------:R-:W-:Y:S01]  /*7720*/  ULDC.64 UR4, c[0x0][0x620] ;  /* 0x0001880000047ab9 */ /* 0x000fe20000000a00 */
[----:B------:R-:W-:Y:S01]  /*7730*/  IMAD.X R4, RZ, RZ, ~R4, P0 ;  /* 0x000000ffff047224 */ /* 0x000fe200000e0e04 */
[----:B------:R-:W-:Y:S01]  /*7740*/  ISETP.NE.AND P2, PT, R2, 0x1, PT ;  /* 0x000000010200780c */ /* 0x000fe20003f45270 */
[----:B------:R-:W-:Y:S01]  /*7750*/  FMUL R23, R7, UR6 ;  /* 0x0000000607177c20 */ /* 0x000fe20008400000 */
[----:B------:R-:W2:Y:S01]  /*7760*/  LDC R25, c[0x0][0x148] ;  /* 0x00005200ff197b82 */ /* 0x000ea20000000800 */
[----:B------:R-:W-:Y:S01]  /*7770*/  IMAD R4, R4, UR4, RZ ;  /* 0x0000000404047c24 */ /* 0x000fe2000f8e02ff */
[----:B------:R-:W-:-:S02]  /*7780*/  ULDC.64 UR6, c[0x0][0x640] ;  /* 0x0001900000067ab9 */ /* 0x000fc40000000a00 */
[----:B------:R-:W-:Y:S01]  /*7790*/  ISETP.NE.U32.AND P0, PT, RZ, UR6, PT ;  /* 0x00000006ff007c0c */ /* 0x000fe2000bf05070 */
[----:B------:R-:W3:Y:S01]  /*77a0*/  F2I.U32.TRUNC.NTZ R23, R23 ;  /* 0x0000001700177305 */ /* 0x000ee2000020f000 */
[C---:B------:R-:W-:Y:S02]  /*77b0*/  IMAD R7, R5.reuse, UR5, R4 ;  /* 0x0000000505077c24 */ /* 0x040fe4000f8e0204 */
[----:B------:R-:W-:Y:S01]  /*77c0*/  IMAD.WIDE.U32 R4, R5, UR4, R16 ;  /* 0x0000000405047c25 */ /* 0x000fe2000f8e0010 */
[----:B------:R-:W-:Y:S01]  /*77d0*/  ULDC UR4, c[0x0][0x618] ;  /* 0x0001860000047ab9 */ /* 0x000fe20000000800 */
[----:B------:R-:W-:Y:S02]  /*77e0*/  ISETP.NE.AND.EX P0, PT, RZ, UR7, PT, P0 ;  /* 0x00000007ff007c0c */ /* 0x000fe4000bf05300 */
[----:B------:R-:W-:Y:S02]  /*77f0*/  IMAD.IADD R5, R5, 0x1, R7 ;  /* 0x0000000105057824 */ /* 0x000fe400078e0207 */
[----:B-1----:R-:W-:-:S03]  /*7800*/  IMAD.MOV R22, RZ, RZ, -R22 ;  /* 0x000000ffff167224 */ /* 0x002fc600078e0a16 */
[----:B------:R-:W-:Y:S01]  /*7810*/  SHF.R.U64 R21, R4, UR4, R5 ;  /* 0x0000000404157c19 */ /* 0x000fe20008001205 */
[----:B0-----:R-:W-:Y:S01]  /*7820*/  IMAD R15, R6, R22, R15 ;  /* 0x00000016060f7224 */ /* 0x001fe200078e020f */
[----:B------:R-:W-:Y:S01]  /*7830*/  SHF.R.U32.HI R4, RZ, UR4, R5 ;  /* 0x00000004ff047c19 */ /* 0x000fe20008011605 */
[----:B------:R-:W-:Y:S01]  /*7840*/  ULDC UR4, c[0x0][0x608] ;  /* 0x0001820000047ab9 */ /* 0x000fe20000000800 */
[----:B---3--:R-:W-:Y:S02]  /*7850*/  IMAD.MOV R6, RZ, RZ, -R23 ;  /* 0x000000ffff067224 */ /* 0x008fe400078e0a17 */
[--C-:B------:R-:W-:Y:S02]  /*7860*/  SHF.R.U64 R22, R21, UR4, R4.reuse ;  /* 0x0000000415167c19 */ /* 0x100fe40008001204 */
[----:B------:R-:W-:Y:S01]  /*7870*/  SHF.R.U32.HI R5, RZ, UR4, R4 ;  /* 0x00000004ff057c19 */ /* 0x000fe20008011604 */
[----:B------:R-:W-:Y:S01]  /*7880*/  ULDC UR4, c[0x0][0x658] ;  /* 0x0001960000047ab9 */ /* 0x000fe20000000800 */
[----:B--2---:R-:W-:-:S02]  /*7890*/  @P2 IMAD R15, R25, R6, R20 ;  /* 0x00000006190f2224 */ /* 0x004fc400078e0214 */
[--C-:B------:R-:W-:Y:S02]  /*78a0*/  SHF.R.U64 R20, R22, UR4, R5.reuse ;  /* 0x0000000416147c19 */ /* 0x100fe40008001205 */
[----:B------:R-:W-:-:S03]  /*78b0*/  SHF.R.U32.HI R23, RZ, UR4, R5 ;  /* 0x00000004ff177c19 */ /* 0x000fc60008011605 */
[----:B------:R-:W-:Y:S02]  /*78c0*/  IMAD.MOV.U32 R6, RZ, RZ, R20 ;  /* 0x000000ffff067224 */ /* 0x000fe400078e0014 */
[----:B------:R-:W-:Y:S01]  /*78d0*/  IMAD.MOV.U32 R5, RZ, RZ, R23 ;  /* 0x000000ffff057224 */ /* 0x000fe200078e0017 */
[----:B------:R-:W-:Y:S06]  /*78e0*/  @!P0 BRA `(.L_x_176) ;  /* 0x00000000002c8947 */ /* 0x000fec0003800000 */
        /* <DEDUP_REMOVED lines=9> */
[----:B------:R-:W-:-:S04]  /*7980*/  IMAD.WIDE.U32.X R4, R23, UR7, R4, P1 ;  /* 0x0000000717047c25 */ /* 0x000fc800088e0404 */
[----:B------:R-:W-:-:S07]  /*7990*/  IMAD.MOV.U32 R6, RZ, RZ, R4 ;  /* 0x000000ffff067224 */ /* 0x000fce00078e0004 */
.L_x_176:
[----:B------:R-:W-:Y:S01]  /*79a0*/  ULDC UR4, c[0x0][0x648] ;  /* 0x0001920000047ab9 */ /* 0x000fe20000000800 */
[----:B------:R-:W-:Y:S01]  /*79b0*/  LOP3.LUT R4, R22, UR16, RZ, 0xc0, !PT ;  /* 0x0000001016047c12 */ /* 0x000fe2000f8ec0ff */
[----:B------:R-:W-:Y:S01]  /*79c0*/  ULDC UR5, c[0x0][0x610] ;  /* 0x0001840000057ab9 */ /* 0x000fe20000000800 */
[----:B------:R-:W-:Y:S01]  /*79d0*/  SHF.R.U64 R5, R6, UR4, R5 ;  /* 0x0000000406057c19 */ /* 0x000fe20008001205 */
[----:B------:R-:W-:Y:S01]  /*79e0*/  ULDC UR4, c[0x0][0x638] ;  /* 0x00018e0000047ab9 */ /* 0x000fe20000000800 */
[----:B------:R-:W-:-:S03]  /*79f0*/  LOP3.LUT R21, R21, UR15, RZ, 0xc0, !PT ;  /* 0x0000000f15157c12 */ /* 0x000fc6000f8ec0ff */
[----:B------:R-:W-:Y:S02]  /*7a00*/  IMAD.MOV R7, RZ, RZ, -R5 ;  /* 0x000000ffff077224 */ /* 0x000fe400078e0a05 */
[----:B------:R-:W-:Y:S02]  /*7a10*/  IMAD R4, R5, UR17, R4 ;  /* 0x0000001105047c24 */ /* 0x000fe4000f8e0204 */
[----:B------:R-:W-:Y:S01]  /*7a20*/  IMAD R20, R7, UR4, R20 ;  /* 0x0000000407147c24 */ /* 0x000fe2000f8e0214 */
[----:B------:R-:W-:Y:S01]  /*7a30*/  ULDC UR4, c[0x0][0x600] ;  /* 0x0001800000047ab9 */ /* 0x000fe20000000800 */
[----:B------:R-:W-:Y:S02]  /*7a40*/  IMAD R15, R4, UR5, R15 ;  /* 0x00000005040f7c24 */ /* 0x000fe4000f8e020f */
[----:B------:R-:W-:Y:S02]  /*7a50*/  IMAD R20, R20, UR4, R21 ;  /* 0x0000000414147c24 */ /* 0x000fe4000f8e0215 */
[----:B------:R-:W-:-:S02]  /*7a60*/  IMAD.MOV.U32 R4, RZ, RZ, 0x1 ;  /* 0x00000001ff047424 */ /* 0x000fc400078e00ff */
[----:B------:R-:W-:Y:S01]  /*7a70*/  IMAD.MOV.U32 R7, RZ, RZ, R14 ;  /* 0x000000ffff077224 */ /* 0x000fe200078e000e */
[----:B------:R-:W-:Y:S02]  /*7a80*/  SEL R21, R20, R15, !P2 ;  /* 0x0000000f14157207 */ /* 0x000fe40005000000 */
[----:B------:R-:W-:-:S07]  /*7a90*/  SEL R20, R15, R20, !P2 ;  /* 0x000000140f147207 */ /* 0x000fce0005000000 */
.L_x_174:
[----:B------:R-:W-:Y:S05]  /*7aa0*/  BSYNC B1 ;  /* 0x0000000000017941 */ /* 0x000fea0003800000 */
.L_x_173:
[----:B------:R-:W-:-:S13]  /*7ab0*/  LOP3.LUT P0, RZ, R4, 0xff, RZ, 0xc0, !PT ;  /* 0x000000ff04ff7812 */ /* 0x000fda000780c0ff */
[----:B------:R-:W-:Y:S05]  /*7ac0*/  @P0 BRA `(.L_x_177) ;  /* 0xfffffff400400947 */ /* 0x000fea000383ffff */
[----:B------:R-:W-:Y:S05]  /*7ad0*/  BSYNC B0 ;  /* 0x0000000000007941 */ /* 0x000fea0003800000 */
.L_x_166:
[----:B------:R-:W-:-:S03]  /*7ae0*/  UMOV UR4, 0xffffffff ;  /* 0xffffffff00047882 */ /* 0x000fc60000000000 */
[----:B------:R-:W-:Y:S05]  /*7af0*/  BRA.DIV UR4, `(.L_x_178) ;  /* 0x00000006045c7947 */ /* 0x000fea000b800000 */
[----:B------:R-:W-:-:S13]  /*7b00*/  ELECT P6, URZ, PT ;  /* 0x00000000003f782f */ /* 0x000fda00038c0000 */
.L_x_194:
[----:B------:R-:W-:Y:S04]  /*7b10*/  BSSY B0, `(.L_x_179) ;  /* 0x000003d000007945 */ /* 0x000fe80003800000 */
[----:B------:R-:W-:Y:S05]  /*7b20*/  @!P6 BRA `(.L_x_180) ;  /* 0x0000000000ece947 */ /* 0x000fea0003800000 */
[----:B------:R-:W-:-:S04]  /*7b30*/  LOP3.LUT R18, R18, 0x2, RZ, 0xfc, !PT ;  /* 0x0000000212127812 */ /* 0x000fc800078efcff */
[----:B------:R-:W-:-:S13]  /*7b40*/  ISETP.NE.AND P0, PT, R18, 0x3, PT ;  /* 0x000000031200780c */ /* 0x000fda0003f05270 */
[----:B------:R-:W-:Y:S05]  /*7b50*/  @!P0 BRA `(.L_x_181) ;  /* 0x0000000000048947 */ /* 0x000fea0003800000 */
[----:B------:R-:W-:Y:S01]  /*7b60*/  BPT.TRAP 0x1 ;  /* 0x000000040000795c */ /* 0x000fe20000300000 */
.L_x_181:
[----:B------:R-:W0:Y:S01]  /*7b70*/  S2R R5, SR_CgaCtaId ;  /* 0x0000000000057919 */ /* 0x000e220000008800 */
[----:B------:R-:W-:Y:S02]  /*7b80*/  MOV R0, 0x400 ;  /* 0x0000040000007802 */ /* 0x000fe40000000f00 */
[----:B------:R-:W-:Y:S02]  /*7b90*/  SHF.L.U32 R2, R3, 0x1f, RZ ;  /* 0x0000001f03027819 */ /* 0x000fe400000006ff */
[----:B0-----:R-:W-:-:S05]  /*7ba0*/  LEA R5, R5, R0, 0x18 ;  /* 0x0000000005057211 */ /* 0x001fca00078ec0ff */
[----:B------:R-:W-:-:S04]  /*7bb0*/  VIADD R5, R5, 0x30 ;  /* 0x0000003005057836 */ /* 0x000fc80000000000 */
[C---:B------:R-:W-:Y:S02]  /*7bc0*/  IMAD R7, R8.reuse, 0x8, R5 ;  /* 0x0000000808077824 */ /* 0x040fe400078e0205 */
[----:B------:R-:W-:Y:S02]  /*7bd0*/  VIADD R8, R8, 0x1 ;  /* 0x0000000108087836 */ /* 0x000fe40000000000 */
[----:B------:R-:W0:Y:S03]  /*7be0*/  SYNCS.PHASECHK.TRANS64.TRYWAIT P0, [R7+URZ], R2 ;  /* 0x00000002070075a7 */ /* 0x000e26000800017f */
[----:B------:R-:W-:-:S04]  /*7bf0*/  ISETP.NE.AND P1, PT, R8, 0x6, PT ;  /* 0x000000060800780c */ /* 0x000fc80003f25270 */
[----:B------:R-:W-:Y:S02]  /*7c00*/  SEL R0, RZ, 0x1, P1 ;  /* 0x00000001ff007807 */ /* 0x000fe40000800000 */
[----:B------:R-:W-:Y:S02]  /*7c10*/  SEL R8, R8, RZ, P1 ;  /* 0x000000ff08087207 */ /* 0x000fe40000800000 */
[----:B------:R-:W-:-:S03]  /*7c20*/  LOP3.LUT R9, R3, R0, RZ, 0x3c, !PT ;  /* 0x0000000003097212 */ /* 0x000fc600078e3cff */
[----:B------:R-:W-:Y:S01]  /*7c30*/  IMAD R6, R8, 0x8, R5 ;  /* 0x0000000808067824 */ /* 0x000fe200078e0205 */
[----:B------:R-:W-:Y:S01]  /*7c40*/  SHF.L.U32 R3, R9, 0x1f, RZ ;  /* 0x0000001f09037819 */ /* 0x000fe200000006ff */
[----:B0-----:R-:W-:Y:S06]  /*7c50*/  @!P0 BRA `(.L_x_182) ;  /* 0x0000000400248947 */ /* 0x001fec0003800000 */
.L_x_195:
[----:B------:R-:W1:Y:S01]  /*7c60*/  SYNCS.PHASECHK.TRANS64.TRYWAIT P0, [R6+URZ], R3 ;  /* 0x00000003060075a7 */ /* 0x000e62000800017f */
[----:B------:R-:W-:-:S05]  /*7c70*/  VIADD R0, R8, 0x1 ;  /* 0x0000000108007836 */ /* 0x000fca0000000000 */
[----:B------:R-:W-:-:S04]  /*7c80*/  ISETP.NE.AND P1, PT, R0, 0x6, PT ;  /* 0x000000060000780c */ /* 0x000fc80003f25270 */
[----:B0-----:R-:W-:Y:S02]  /*7c90*/  SEL R2, RZ, 0x1, P1 ;  /* 0x00000001ff027807 */ /* 0x001fe40000800000 */
[----:B------:R-:W-:Y:S02]  /*7ca0*/  SEL R0, R0, RZ, P1 ;  /* 0x000000ff00007207 */ /* 0x000fe40000800000 */
[----:B------:R-:W-:-:S03]  /*7cb0*/  LOP3.LUT R9, R9, R2, RZ, 0x3c, !PT ;  /* 0x0000000209097212 */ /* 0x000fc600078e3cff */
[----:B------:R-:W-:Y:S01]  /*7cc0*/  IMAD R7, R0, 0x8, R5 ;  /* 0x0000000800077824 */ /* 0x000fe200078e0205 */
[----:B------:R-:W-:Y:S01]  /*7cd0*/  SHF.L.U32 R4, R9, 0x1f, RZ ;  /* 0x0000001f09047819 */ /* 0x000fe200000006ff */
[----:B-1----:R-:W-:Y:S06]  /*7ce0*/  @!P0 BRA `(.L_x_183) ;  /* 0x0000000400148947 */ /* 0x002fec0003800000 */
.L_x_196:
[----:B------:R-:W1:Y:S01]  /*7cf0*/  SYNCS.PHASECHK.TRANS64.TRYWAIT P0, [R7+URZ], R4 ;  /* 0x00000004070075a7 */ /* 0x000e62000800017f */
[----:B------:R-:W-:-:S05]  /*7d00*/  VIADD R0, R0, 0x1 ;  /* 0x0000000100007836 */ /* 0x000fca0000000000 */
[----:B------:R-:W-:-:S04]  /*7d10*/  ISETP.NE.AND P1, PT, R0, 0x6, PT ;  /* 0x000000060000780c */ /* 0x000fc80003f25270 */
[----:B------:R-:W-:Y:S02]  /*7d20*/  SEL R2, RZ, 0x1, P1 ;  /* 0x00000001ff027807 */ /* 0x000fe40000800000 */
[----:B------:R-:W-:Y:S02]  /*7d30*/  SEL R0, R0, RZ, P1 ;  /* 0x000000ff00007207 */ /* 0x000fe40000800000 */
[----:B------:R-:W-:-:S03]  /*7d40*/  LOP3.LUT R9, R9, R2, RZ, 0x3c, !PT ;  /* 0x0000000209097212 */ /* 0x000fc600078e3cff */
[----:B0-----:R-:W-:Y:S01]  /*7d50*/  IMAD R6, R0, 0x8, R5 ;  /* 0x0000000800067824 */ /* 0x001fe200078e0205 */
[----:B------:R-:W-:Y:S01]  /*7d60*/  SHF.L.U32 R3, R9, 0x1f, RZ ;  /* 0x0000001f09037819 */ /* 0x000fe200000006ff */
[----:B-1----:R-:W-:Y:S06]  /*7d70*/  @!P0 BRA `(.L_x_184) ;  /* 0x0000000400048947 */ /* 0x002fec0003800000 */
.L_x_197:
        /* <DEDUP_REMOVED lines=9> */
.L_x_198:
[----:B------:R-:W1:Y:S01]  /*7e10*/  SYNCS.PHASECHK.TRANS64.TRYWAIT P0, [R7+URZ], R4 ;  /* 0x00000004070075a7 */ /* 0x000e62000800017f */
[----:B------:R-:W-:-:S05]  /*7e20*/  VIADD R0, R0, 0x1 ;  /* 0x0000000100007836 */ /* 0x000fca0000000000 */
[----:B------:R-:W-:-:S04]  /*7e30*/  ISETP.NE.AND P1, PT, R0, 0x6, PT ;  /* 0x000000060000780c */ /* 0x000fc80003f25270 */
[----:B------:R-:W-:Y:S02]  /*7e40*/  SEL R2, RZ, 0x1, P1 ;  /* 0x00000001ff027807 */ /* 0x000fe40000800000 */
[----:B------:R-:W-:Y:S02]  /*7e50*/  SEL R0, R0, RZ, P1 ;  /* 0x000000ff00007207 */ /* 0x000fe40000800000 */
[----:B------:R-:W-:Y:S01]  /*7e60*/  LOP3.LUT R2, R9, R2, RZ, 0x3c, !PT ;  /* 0x0000000209027212 */ /* 0x000fe200078e3cff */
[----:B-1----:R-:W-:Y:S06]  /*7e70*/  @!P0 BRA `(.L_x_186) ;  /* 0x0000000000ec8947 */ /* 0x002fec0003800000 */
.L_x_199:
[----:B------:R-:W-:Y:S01]  /*7e80*/  IMAD R5, R0, 0x8, R5 ;  /* 0x0000000800057824 */ /* 0x000fe200078e0205 */
[----:B------:R-:W-:-:S07]  /*7e90*/  SHF.L.U32 R0, R2, 0x1f, RZ ;  /* 0x0000001f02007819 */ /* 0x000fce00000006ff */
.L_x_187:
[----:B--2---:R2:W3:Y:S02]  /*7ea0*/  SYNCS.PHASECHK.TRANS64.TRYWAIT P0, [R5+URZ], R0 ;  /* 0x00000000050075a7 */ /* 0x0044e4000800017f */
[----:B---3--:R-:W-:Y:S05]  /*7eb0*/  @!P0 NANOSLEEP.SYNCS 0x989680 ;  /* 0x009896800000895d */ /* 0x008fea0003900000 */
[----:B------:R-:W3:Y:S02]  /*7ec0*/  @!P0 SYNCS.PHASECHK.TRANS64 P0, [R5+URZ], R0 ;  /* 0x00000000050085a7 */ /* 0x000ee4000800007f */
[----:B---3--:R-:W-:Y:S05]  /*7ed0*/  @!P0 BRA `(.L_x_187) ;  /* 0xfffffffc00f08947 */ /* 0x008fea000383ffff */
.L_x_180:
[----:B------:R-:W-:Y:S05]  /*7ee0*/  BSYNC B0 ;  /* 0x0000000000007941 */ /* 0x000fea0003800000 */
.L_x_179:
[----:B------:R-:W-:Y:S05]  /*7ef0*/  EXIT ;  /* 0x000000000000794d */ /* 0x000fea0003800000 */
.L_x_21:
[----:B-1----:R1:W2:Y:S02]  /*7f00*/  SYNCS.PHASECHK.TRANS64.TRYWAIT P1, [R3+URZ], R0 ;  /* 0x00000000030075a7 */ /* 0x0022a4000802017f */
[----:B--2---:R-:W-:Y:S05]  /*7f10*/  @!P1 NANOSLEEP.SYNCS 0x989680 ;  /* 0x009896800000995d */ /* 0x004fea0003900000 */
[----:B------:R-:W2:Y:S02]  /*7f20*/  @!P1 SYNCS.PHASECHK.TRANS64 P1, [R3+URZ], R0 ;  /* 0x00000000030095a7 */ /* 0x000ea4000802007f */
[----:B--2---:R-:W-:Y:S05]  /*7f30*/  @!P1 BRA `(.L_x_21) ;  /* 0xfffffffc00f09947 */ /* 0x004fea000383ffff */
[----:B------:R-:W-:Y:S05]  /*7f40*/  BRA `(.L_x_20) ;  /* 0xffffff9800287947 */ /* 0x000fea000383ffff */
.L_x_26:
[----:B-1----:R1:W2:Y:S02]  /*7f50*/  SYNCS.PHASECHK.TRANS64.TRYWAIT P1, [R5+URZ], R4 ;  /* 0x00000004050075a7 */ /* 0x0022a4000802017f */
[----:B--2---:R-:W-:Y:S05]  /*7f60*/  @!P1 NANOSLEEP.SYNCS 0x989680 ;  /* 0x009896800000995d */ /* 0x004fea0003900000 */
[----:B------:R-:W2:Y:S02]  /*7f70*/  @!P1 SYNCS.PHASECHK.TRANS64 P1, [R5+URZ], R4 ;  /* 0x00000004050095a7 */ /* 0x000ea4000802007f */
[----:B--2---:R-:W-:Y:S05]  /*7f80*/  @!P1 BRA `(.L_x_26) ;  /* 0xfffffffc00f09947 */ /* 0x004fea000383ffff */
[----:B------:R-:W-:Y:S05]  /*7f90*/  BRA `(.L_x_25) ;  /* 0xffffff9c00047947 */ /* 0x000fea000383ffff */
.L_x_167:
[----:B------:R-:W-:Y:S01]  /*7fa0*/  BSSY B1, `(.L_x_188) ;  /* 0x0000006000017945 */ /* 0x000fe20003800000 */
[----:B------:R-:W-:-:S07]  /*7fb0*/  IMAD.MOV.U32 R15, RZ, RZ, -0x1 ;  /* 0xffffffffff0f7424 */ /* 0x000fce00078e00ff */
[----:B------:R-:W-:Y:S05]  /*7fc0*/  WARPSYNC.COLLECTIVE R15, `(.L_x_189) ;  /* 0x000000000f0c7348 */ /* 0x000fea0003c00000 */
[----:B------:R-:W-:Y:S02]  /*7fd0*/  ELECT P6, UR62, PT ;  /* 0x00000000003e782f */ /* 0x000fe400038c0000 */
[----:B------:R-:W-:Y:S01]  /*7fe0*/  MOV R14, UR62 ;  /* 0x0000003e000e7c02 */ /* 0x000fe20008000f00 */
[----:B------:R-:W-:Y:S10]  /*7ff0*/  ENDCOLLECTIVE ;  /* 0x000000000000791b */ /* 0x000ff40003800000 */
.L_x_189:
[----:B------:R-:W-:Y:S05]  /*8000*/  BSYNC B1 ;  /* 0x0000000000017941 */ /* 0x000fea0003800000 */
.L_x_188:
[----:B------:R-:W-:Y:S05]  /*8010*/  BRA `(.L_x_190) ;  /* 0xffffffec00f87947 */ /* 0x000fea000383ffff */
.L_x_170:
[----:B-1----:R1:W2:Y:S02]  /*8020*/  SYNCS.PHASECHK.TRANS64.TRYWAIT P0, [R23+URZ+0x30], R14 ;  /* 0x0000300e170075a7 */ /* 0x0022a4000800017f */
[----:B--2---:R-:W-:Y:S05]  /*8030*/  @!P0 NANOSLEEP.SYNCS 0x989680 ;  /* 0x009896800000895d */ /* 0x004fea0003900000 */
[----:B------:R-:W2:Y:S02]  /*8040*/  @!P0 SYNCS.PHASECHK.TRANS64 P0, [R23+URZ+0x30], R14 ;  /* 0x0000300e170085a7 */ /* 0x000ea4000800007f */
[----:B--2---:R-:W-:Y:S05]  /*8050*/  @!P0 BRA `(.L_x_170) ;  /* 0xfffffffc00f08947 */ /* 0x004fea000383ffff */
[----:B------:R-:W-:Y:S05]  /*8060*/  BRA `(.L_x_191) ;  /* 0xfffffff000307947 */ /* 0x000fea000383ffff */
.L_x_178:
[----:B------:R-:W-:Y:S01]  /*8070*/  BSSY B0, `(.L_x_192) ;  /* 0x0000006000007945 */ /* 0x000fe20003800000 */
[----:B------:R-:W-:-:S07]  /*8080*/  IMAD.MOV.U32 R15, RZ, RZ, -0x1 ;  /* 0xffffffffff0f7424 */ /* 0x000fce00078e00ff */
[----:B------:R-:W-:Y:S05]  /*8090*/  WARPSYNC.COLLECTIVE R15, `(.L_x_193) ;  /* 0x000000000f0c7348 */ /* 0x000fea0003c00000 */
[----:B------:R-:W-:Y:S02]  /*80a0*/  ELECT P6, UR62, PT ;  /* 0x00000000003e782f */ /* 0x000fe400038c0000 */
[----:B------:R-:W-:Y:S01]  /*80b0*/  MOV R14, UR62 ;  /* 0x0000003e000e7c02 */ /* 0x000fe20008000f00 */
[----:B------:R-:W-:Y:S10]  /*80c0*/  ENDCOLLECTIVE ;  /* 0x000000000000791b */ /* 0x000ff40003800000 */
.L_x_193:
[----:B------:R-:W-:Y:S05]  /*80d0*/  BSYNC B0 ;  /* 0x0000000000007941 */ /* 0x000fea0003800000 */
.L_x_192:
[----:B------:R-:W-:Y:S05]  /*80e0*/  BRA `(.L_x_194) ;  /* 0xfffffff800887947 */ /* 0x000fea000383ffff */
.L_x_182:
[----:B0-----:R0:W1:Y:S02]  /*80f0*/  SYNCS.PHASECHK.TRANS64.TRYWAIT P0, [R7+URZ], R2 ;  /* 0x00000002070075a7 */ /* 0x001064000800017f */
[----:B-1----:R-:W-:Y:S05]  /*8100*/  @!P0 NANOSLEEP.SYNCS 0x989680 ;  /* 0x009896800000895d */ /* 0x002fea0003900000 */
[----:B------:R-:W1:Y:S02]  /*8110*/  @!P0 SYNCS.PHASECHK.TRANS64 P0, [R7+URZ], R2 ;  /* 0x00000002070085a7 */ /* 0x000e64000800007f */
[----:B-1----:R-:W-:Y:S05]  /*8120*/  @!P0 BRA `(.L_x_182) ;  /* 0xfffffffc00f08947 */ /* 0x002fea000383ffff */
[----:B------:R-:W-:Y:S05]  /*8130*/  BRA `(.L_x_195) ;  /* 0xfffffff800c87947 */ /* 0x000fea000383ffff */
.L_x_183:
[----:B0-----:R0:W1:Y:S02]  /*8140*/  SYNCS.PHASECHK.TRANS64.TRYWAIT P0, [R6+URZ], R3 ;  /* 0x00000003060075a7 */ /* 0x001064000800017f */
[----:B-1----:R-:W-:Y:S05]  /*8150*/  @!P0 NANOSLEEP.SYNCS 0x989680 ;  /* 0x009896800000895d */ /* 0x002fea0003900000 */
[----:B------:R-:W1:Y:S02]  /*8160*/  @!P0 SYNCS.PHASECHK.TRANS64 P0, [R6+URZ], R3 ;  /* 0x00000003060085a7 */ /* 0x000e64000800007f */
[----:B-1----:R-:W-:Y:S05]  /*8170*/  @!P0 BRA `(.L_x_183) ;  /* 0xfffffffc00f08947 */ /* 0x002fea000383ffff */
[----:B------:R-:W-:Y:S05]  /*8180*/  BRA `(.L_x_196) ;  /* 0xfffffff800d87947 */ /* 0x000fea000383ffff */
.L_x_184:
[----:B0-----:R0:W1:Y:S02]  /*8190*/  SYNCS.PHASECHK.TRANS64.TRYWAIT P0, [R7+URZ], R4 ;  /* 0x00000004070075a7 */ /* 0x001064000800017f */
[----:B-1----:R-:W-:Y:S05]  /*81a0*/  @!P0 NANOSLEEP.SYNCS 0x989680 ;  /* 0x009896800000895d */ /* 0x002fea0003900000 */
[----:B------:R-:W1:Y:S02]  /*81b0*/  @!P0 SYNCS.PHASECHK.TRANS64 P0, [R7+URZ], R4 ;  /* 0x00000004070085a7 */ /* 0x000e64000800007f */
[----:B-1----:R-:W-:Y:S05]  /*81c0*/  @!P0 BRA `(.L_x_184) ;  /* 0xfffffffc00f08947 */ /* 0x002fea000383ffff */
[----:B------:R-:W-:Y:S05]  /*81d0*/  BRA `(.L_x_197) ;  /* 0xfffffff800e87947 */ /* 0x000fea000383ffff */
.L_x_185:
[----:B0-----:R0:W1:Y:S02]  /*81e0*/  SYNCS.PHASECHK.TRANS64.TRYWAIT P0, [R6+URZ], R3 ;  /* 0x00000003060075a7 */ /* 0x001064000800017f */
[----:B-1----:R-:W-:Y:S05]  /*81f0*/  @!P0 NANOSLEEP.SYNCS 0x989680 ;  /* 0x009896800000895d */ /* 0x002fea0003900000 */
[----:B------:R-:W1:Y:S02]  /*8200*/  @!P0 SYNCS.PHASECHK.TRANS64 P0, [R6+URZ], R3 ;  /* 0x00000003060085a7 */ /* 0x000e64000800007f */
[----:B-1----:R-:W-:Y:S05]  /*8210*/  @!P0 BRA `(.L_x_185) ;  /* 0xfffffffc00f08947 */ /* 0x002fea000383ffff */
[----:B------:R-:W-:Y:S05]  /*8220*/  BRA `(.L_x_198) ;  /* 0xfffffff800f87947 */ /* 0x000fea000383ffff */
.L_x_186:
[----:B-1----:R1:W2:Y:S02]  /*8230*/  SYNCS.PHASECHK.TRANS64.TRYWAIT P0, [R7+URZ], R4 ;  /* 0x00000004070075a7 */ /* 0x0022a4000800017f */
[----:B--2---:R-:W-:Y:S05]  /*8240*/  @!P0 NANOSLEEP.SYNCS 0x989680 ;  /* 0x009896800000895d */ /* 0x004fea0003900000 */
[----:B------:R-:W2:Y:S02]  /*8250*/  @!P0 SYNCS.PHASECHK.TRANS64 P0, [R7+URZ], R4 ;  /* 0x00000004070085a7 */ /* 0x000ea4000800007f */
[----:B--2---:R-:W-:Y:S05]  /*8260*/  @!P0 BRA `(.L_x_186) ;  /* 0xfffffffc00f08947 */ /* 0x004fea000383ffff */
[----:B------:R-:W-:Y:S05]  /*8270*/  BRA `(.L_x_199) ;  /* 0xfffffffc00007947 */ /* 0x000fea000383ffff */
.L_x_200:
[----:B------:R-:W-:-:S00]  /*8280*/  BRA `(.L_x_200) ;  /* 0xfffffffc00fc7947 */ /* 0x000fc0000383ffff */
[----:B------:R-:W-:-:S00]  /*8290*/  NOP ;  /* 0x0000000000007918 */ /* 0x000fc00000000000 */
        /* <DEDUP_REMOVED lines=14> */
.L_x_201:


//--------------------- .nv.global.init           --------------------------
	.section	.nv.global.init,"aw",@progbits
.nv.global.init:
	.type		$str$22,@object
	.size		$str$22,($str$23 - $str$22)
$str$22:
        /*0000*/ 	.byte	0x6b, 0x5f, 0x74, 0x69, 0x6c, 0x65, 0x5f, 0x63, 0x6f, 0x75, 0x6e, 0x74, 0x20, 0x3e, 0x3d, 0x20
        /*0010*/ 	.byte	0x31, 0x00
	.type		$str$23,@object
	.size		$str$23,(__unnamed_1 - $str$23)
$str$23:
        /*0012*/ 	.byte	0x2f, 0x74, 0x6d, 0x70, 0x2f, 0x63, 0x75, 0x74, 0x6c, 0x61, 0x73, 0x73, 0x5f, 0x73, 0x77, 0x65
        /*0022*/ 	.byte	0x65, 0x70, 0x5f, 0x73, 0x72, 0x63, 0x2f, 0x69, 0x6e, 0x63, 0x6c, 0x75, 0x64, 0x65, 0x2f, 0x63
        /*0032*/ 	.byte	0x75, 0x74, 0x6c, 0x61, 0x73, 0x73, 0x2f, 0x67, 0x65, 0x6d, 0x6d, 0x2f, 0x63, 0x6f, 0x6c, 0x6c
        /*0042*/ 	.byte	0x65, 0x63, 0x74, 0x69, 0x76, 0x65, 0x2f, 0x73, 0x6d, 0x39, 0x30, 0x5f, 0x6d, 0x6d, 0x61, 0x5f
        /*0052*/ 	.byte	0x74, 0x6d, 0x61, 0x5f, 0x67, 0x6d, 0x6d, 0x61, 0x5f, 0x73, 0x73, 0x5f, 0x77, 0x61, 0x72, 0x70
        /*0062*/ 	.byte	0x73, 0x70, 0x65, 0x63, 0x69, 0x61, 0x6c, 0x69, 0x7a, 0x65, 0x64, 0x2e, 0x68, 0x70, 0x70, 0x00
	.type		__unnamed_1,@object
	.size		__unnamed_1,(.L_0 - __unnamed_1)
__unnamed_1:
        /*0072*/ 	.byte	0x76, 0x6f, 0x69, 0x64, 0x20, 0x63, 0x75, 0x74, 0x6c, 0x61, 0x73, 0x73, 0x3a, 0x3a, 0x67, 0x65
        /* <DEDUP_REMOVED lines=180> */
        /*0bc2*/ 	.byte	0x69, 0x74, 0x79, 0x5d, 0x00
.L_0:


//--------------------- .nv.shared._ZN7cutlass13device_kernelINS_4gemm6kernel13GemmUniversalIN4cute5tupleIJiiiiEEENS1_10collective13CollectiveMmaINS1_34MainloopSm90TmaGmmaWarpSpecializedILi6ENS5_IJNS4_1CILi8EEENSA_ILi1EEESC_EEENS1_35KernelTmaWarpSpecializedCooperativeEEENS5_IJNSA_ILi128EEESG_NSA_ILi64EEEEEENS_6half_tENS5_IJlSC_lEEESJ_SK_NS4_8TiledMMAINS4_8MMA_AtomIJNS4_4SM904GMMA26MMA_64x128x16_F32F16F16_SSILNSO_5MajorE0ELSQ_0ELNSO_7ScaleInE1ELSR_1EEEEEENS4_6LayoutINS5_IJNSA_ILi2EEESC_SC_EEENS5_IJSC_NSA_ILi0EEESX_EEEEENS5_IJNS4_10UnderscoreES10_S10_EEEEENS4_13SM90_TMA_LOADENS4_14ComposedLayoutINS4_7SwizzleILi3ELi4ELi3EEENS4_18smem_ptr_flag_bitsILi16EEENSU_INS5_IJSB_SH_EEENS5_IJSH_SC_EEEEEEEvNS4_8identityENS4_23SM90_TMA_LOAD_MULTICASTES1C_vS1D_EENS_8epilogue10collective6detail29Sm90TmaWarpSpecializedAdapterINS1H_15DefaultEpilogueISJ_SK_SK_NS1G_6thread17LinearCombinationISJ_Li1EffLNS1L_9ScaleType4KindE0ELNS_15FloatRoundStyleE2ESJ_EENS1_15EpilogueDefaultEEEEEvvEEEEvNT_6ParamsE --------------------------
	.section	.nv.shared._ZN7cutlass13device_kernelINS_4gemm6kernel13GemmUniversalIN4cute5tupleIJiiiiEEENS1_10collective13CollectiveMmaINS1_34MainloopSm90TmaGmmaWarpSpecializedILi6ENS5_IJNS4_1CILi8EEENSA_ILi1EEESC_EEENS1_35KernelTmaWarpSpecializedCooperativeEEENS5_IJNSA_ILi128EEESG_NSA_ILi64EEEEEENS_6half_tENS5_IJlSC_lEEESJ_SK_NS4_8TiledMMAINS4_8MMA_AtomIJNS4_4SM904GMMA26MMA_64x128x16_F32F16F16_SSILNSO_5MajorE0ELSQ_0ELNSO_7ScaleInE1ELSR_1EEEEEENS4_6LayoutINS5_IJNSA_ILi2EEESC_SC_EEENS5_IJSC_NSA_ILi0EEESX_EEEEENS5_IJNS4_10UnderscoreES10_S10_EEEEENS4_13SM90_TMA_LOADENS4_14ComposedLayoutINS4_7SwizzleILi3ELi4ELi3EEENS4_18smem_ptr_flag_bitsILi16EEENSU_INS5_IJSB_SH_EEENS5_IJSH_SC_EEEEEEEvNS4_8identityENS4_23SM90_TMA_LOAD_MULTICASTES1C_vS1D_EENS_8epilogue10collective6detail29Sm90TmaWarpSpecializedAdapterINS1H_15DefaultEpilogueISJ_SK_SK_NS1G_6thread17LinearCombinationISJ_Li1EffLNS1L_9ScaleType4KindE0ELNS_15FloatRoundStyleE2ESJ_EENS1_15EpilogueDefaultEEEEEvvEEEEvNT_6ParamsE,"aw",@nobits
	.sectionflags	@""
	.align	16
	.zero		1024


//--------------------- .nv.shared.reserved.0     --------------------------
	.section	.nv.shared.reserved.0,"aw",@nobits
	.weak		__nv_reservedSMEM_offset_0_alias
	.size		__nv_reservedSMEM_offset_0_alias, 0, 0
	.other		__nv_reservedSMEM_offset_0_alias,@"STO_CUDA_RESERVED_SHARED STV_DEFAULT"
__nv_reservedSMEM_offset_0_alias:
	.zero		0


//--------------------- .nv.global                --------------------------
	.section	.nv.global,"aw",@nobits
.nv.global:
	.type		_ZN40_INTERNAL_b2df9c3d_4_k_cu_275b6470_199304cute1_E,@object
	.size		_ZN40_INTERNAL_b2df9c3d_4_k_cu_275b6470_199304cute1_E,(_ZN40_INTERNAL_b2df9c3d_4_k_cu_275b6470_199304cuda3std3__45__cpo6cbeginE - _ZN40_INTERNAL_b2df9c3d_4_k_cu_275b6470_199304cute1_E)
_ZN40_INTERNAL_b2df9c3d_4_k_cu_275b6470_199304cute1_E:
	.zero		1
	.type		_ZN40_INTERNAL_b2df9c3d_4_k_cu_275b6470_199304cuda3std3__45__cpo6cbeginE,@object
	.size		_ZN40_INTERNAL_b2df9c3d_4_k_cu_275b6470_199304cuda3std3__45__cpo6cbeginE,(_ZN40_INTERNAL_b2df9c3d_4_k_cu_275b6470_199304cuda3std3__48in_placeE - _ZN40_INTERNAL_b2df9c3d_4_k_cu_275b6470_199304cuda3std3__45__cpo6cbeginE)
_ZN40_INTERNAL_b2df9c3d_4_k_cu_275b6470_199304cuda3std3__45__cpo6cbeginE:
	.zero		1
	.type		_ZN40_INTERNAL_b2df9c3d_4_k_cu_275b6470_199304cuda3std3__48in_placeE,@object
	.size		_ZN40_INTERNAL_b2df9c3d_4_k_cu_275b6470_199304cuda3std3__48in_placeE,(_ZN40_INTERNAL_b2df9c3d_4_k_cu_275b6470_199304cuda3std6ranges3__45__cpo9iter_moveE - _ZN40_INTERNAL_b2df9c3d_4_k_cu_275b6470_199304cuda3std3__48in_placeE)
_ZN40_INTERNAL_b2df9c3d_4_k_cu_275b6470_199304cuda3std3__48in_placeE:
	.zero		1
	.type		_ZN40_INTERNAL_b2df9c3d_4_k_cu_275b6470_199304cuda3std6ranges3__45__cpo9iter_moveE,@object
	.size		_ZN40_INTERNAL_b2df9c3d_4_k_cu_275b6470_199304cuda3std6ranges3__45__cpo9iter_moveE,(_ZN40_INTERNAL_b2df9c3d_4_k_cu_275b6470_199304cuda3std3__45__cpo5beginE - _ZN40_INTERNAL_b2df9c3d_4_k_cu_275b6470_199304cuda3std6ranges3__45__cpo9iter_moveE)
_ZN40_INTERNAL_b2df9c3d_4_k_cu_275b6470_199304cuda3std6ranges3__45__cpo9iter_moveE:
	.zero		1
	.type		_ZN40_INTERNAL_b2df9c3d_4_k_cu_275b6470_199304cuda3std3__45__cpo5beginE,@object
	.size		_ZN40_INTERNAL_b2df9c3d_4_k_cu_275b6470_199304cuda3std3__45__cpo5beginE,(_ZN40_INTERNAL_b2df9c3d_4_k_cu_275b6470_199304cuda3std3__442_GLOBAL__N__b2df9c3d_4_k_cu_275b6470_199306ignoreE - _ZN40_INTERNAL_b2df9c3d_4_k_cu_275b6470_199304cuda3std3__45__cpo5beginE)
_ZN40_INTERNAL_b2df9c3d_4_k_cu_275b6470_199304cuda3std3__45__cpo5beginE:
	.zero		1
	.type		_ZN40_INTERNAL_b2df9c3d_4_k_cu_275b6470_199304cuda3std3__442_GLOBAL__N__b2df9c3d_4_k_cu_275b6470_199306ignoreE,@object
	.size		_ZN40_INTERNAL_b2df9c3d_4_k_cu_275b6470_199304cuda3std3__442_GLOBAL__N__b2df9c3d_4_k_cu_275b6470_199306ignoreE,(_ZN40_INTERNAL_b2df9c3d_4_k_cu_275b6470_199304cute7productE - _ZN40_INTERNAL_b2df9c3d_4_k_cu_275b6470_199304cuda3std3__442_GLOBAL__N__b2df9c3d_4_k_cu_275b6470_199306ignoreE)
_ZN40_INTERNAL_b2df9c3d_4_k_cu_275b6470_199304cuda3std3__442_GLOBAL__N__b2df9c3d_4_k_cu_275b6470_199306ignoreE:
	.zero		1
	.type		_ZN40_INTERNAL_b2df9c3d_4_k_cu_275b6470_199304cute7productE,@object
	.size		_ZN40_INTERNAL_b2df9c3d_4_k_cu_275b6470_199304cute7productE,(_ZN40_INTERNAL_b2df9c3d_4_k_cu_275b6470_199304cuda3std3__45__cpo3endE - _ZN40_INTERNAL_b2df9c3d_4_k_cu_275b6470_199304cute7productE)
_ZN40_INTERNAL_b2df9c3d_4_k_cu_275b6470_199304cute7productE:
	.zero		1
	.type		_ZN40_INTERNAL_b2df9c3d_4_k_cu_275b6470_199304cuda3std3__45__cpo3endE,@object
	.size		_ZN40_INTERNAL_b2df9c3d_4_k_cu_275b6470_199304cuda3std3__45__cpo3endE,(_ZN40_INTERNAL_b2df9c3d_4_k_cu_275b6470_199304cuda3std3__419piecewise_constructE - _ZN40_INTERNAL_b2df9c3d_4_k_cu_275b6470_199304cuda3std3__45__cpo3endE)
_ZN40_INTERNAL_b2df9c3d_4_k_cu_275b6470_199304cuda3std3__45__cpo3endE:
	.zero		1
	.type		_ZN40_INTERNAL_b2df9c3d_4_k_cu_275b6470_199304cuda3std3__419piecewise_constructE,@object
	.size		_ZN40_INTERNAL_b2df9c3d_4_k_cu_275b6470_199304cuda3std3__419piecewise_constructE,(_ZN40_INTERNAL_b2df9c3d_4_k_cu_275b6470_199304cuda3std3__45__cpo4cendE - _ZN40_INTERNAL_b2df9c3d_4_k_cu_275b6470_199304cuda3std3__419piecewise_constructE)
_ZN40_INTERNAL_b2df9c3d_4_k_cu_275b6470_199304cuda3std3__419piecewise_constructE:
	.zero		1
	.type		_ZN40_INTERNAL_b2df9c3d_4_k_cu_275b6470_199304cuda3std3__45__cpo4cendE,@object
	.size		_ZN40_INTERNAL_b2df9c3d_4_k_cu_275b6470_199304cuda3std3__45__cpo4cendE,(_ZN40_INTERNAL_b2df9c3d_4_k_cu_275b6470_199304cuda3std6ranges3__45__cpo4swapE - _ZN40_INTERNAL_b2df9c3d_4_k_cu_275b6470_199304cuda3std3__45__cpo4cendE)
_ZN40_INTERNAL_b2df9c3d_4_k_cu_275b6470_199304cuda3std3__45__cpo4cendE:
	.zero		1
	.type		_ZN40_INTERNAL_b2df9c3d_4_k_cu_275b6470_199304cuda3std6ranges3__45__cpo4swapE,@object
	.size		_ZN40_INTERNAL_b2df9c3d_4_k_cu_275b6470_199304cuda3std6ranges3__45__cpo4swapE,(.L_8 - _ZN40_INTERNAL_b2df9c3d_4_k_cu_275b6470_199304cuda3std6ranges3__45__cpo4swapE)
_ZN40_INTERNAL_b2df9c3d_4_k_cu_275b6470_199304cuda3std6ranges3__45__cpo4swapE:
	.zero		1
.L_8:


//--------------------- .nv.constant0._ZN7cutlass13device_kernelINS_4gemm6kernel13GemmUniversalIN4cute5tupleIJiiiiEEENS1_10collective13CollectiveMmaINS1_34MainloopSm90TmaGmmaWarpSpecializedILi6ENS5_IJNS4_1CILi8EEENSA_ILi1EEESC_EEENS1_35KernelTmaWarpSpecializedCooperativeEEENS5_IJNSA_ILi128EEESG_NSA_ILi64EEEEEENS_6half_tENS5_IJlSC_lEEESJ_SK_NS4_8TiledMMAINS4_8MMA_AtomIJNS4_4SM904GMMA26MMA_64x128x16_F32F16F16_SSILNSO_5MajorE0ELSQ_0ELNSO_7ScaleInE1ELSR_1EEEEEENS4_6LayoutINS5_IJNSA_ILi2EEESC_SC_EEENS5_IJSC_NSA_ILi0EEESX_EEEEENS5_IJNS4_10UnderscoreES10_S10_EEEEENS4_13SM90_TMA_LOADENS4_14ComposedLayoutINS4_7SwizzleILi3ELi4ELi3EEENS4_18smem_ptr_flag_bitsILi16EEENSU_INS5_IJSB_SH_EEENS5_IJSH_SC_EEEEEEEvNS4_8identityENS4_23SM90_TMA_LOAD_MULTICASTES1C_vS1D_EENS_8epilogue10collective6detail29Sm90TmaWarpSpecializedAdapterINS1H_15DefaultEpilogueISJ_SK_SK_NS1G_6thread17LinearCombinationISJ_Li1EffLNS1L_9ScaleType4KindE0ELNS_15FloatRoundStyleE2ESJ_EENS1_15EpilogueDefaultEEEEEvvEEEEvNT_6ParamsE --------------------------
	.section	.nv.constant0._ZN7cutlass13device_kernelINS_4gemm6kernel13GemmUniversalIN4cute5tupleIJiiiiEEENS1_10collective13CollectiveMmaINS1_34MainloopSm90TmaGmmaWarpSpecializedILi6ENS5_IJNS4_1CILi8EEENSA_ILi1EEESC_EEENS1_35KernelTmaWarpSpecializedCooperativeEEENS5_IJNSA_ILi128EEESG_NSA_ILi64EEEEEENS_6half_tENS5_IJlSC_lEEESJ_SK_NS4_8TiledMMAINS4_8MMA_AtomIJNS4_4SM904GMMA26MMA_64x128x16_F32F16F16_SSILNSO_5MajorE0ELSQ_0ELNSO_7ScaleInE1ELSR_1EEEEEENS4_6LayoutINS5_IJNSA_ILi2EEESC_SC_EEENS5_IJSC_NSA_ILi0EEESX_EEEEENS5_IJNS4_10UnderscoreES10_S10_EEEEENS4_13SM90_TMA_LOADENS4_14ComposedLayoutINS4_7SwizzleILi3ELi4ELi3EEENS4_18smem_ptr_flag_bitsILi16EEENSU_INS5_IJSB_SH_EEENS5_IJSH_SC_EEEEEEEvNS4_8identityENS4_23SM90_TMA_LOAD_MULTICASTES1C_vS1D_EENS_8epilogue10collective6detail29Sm90TmaWarpSpecializedAdapterINS1H_15DefaultEpilogueISJ_SK_SK_NS1G_6thread17LinearCombinationISJ_Li1EffLNS1L_9ScaleType4KindE0ELNS_15FloatRoundStyleE2ESJ_EENS1_15EpilogueDefaultEEEEEvvEEEEvNT_6ParamsE,"a",@progbits
	.sectionflags	@""
	.align	4
.nv.constant0._ZN7cutlass13device_kernelINS_4gemm6kernel13GemmUniversalIN4cute5tupleIJiiiiEEENS1_10collective13CollectiveMmaINS1_34MainloopSm90TmaGmmaWarpSpecializedILi6ENS5_IJNS4_1CILi8EEENSA_ILi1EEESC_EEENS1_35KernelTmaWarpSpecializedCooperativeEEENS5_IJNSA_ILi128EEESG_NSA_ILi64EEEEEENS_6half_tENS5_IJlSC_lEEESJ_SK_NS4_8TiledMMAINS4_8MMA_AtomIJNS4_4SM904GMMA26MMA_64x128x16_F32F16F16_SSILNSO_5MajorE0ELSQ_0ELNSO_7ScaleInE1ELSR_1EEEEEENS4_6LayoutINS5_IJNSA_ILi2EEESC_SC_EEENS5_IJSC_NSA_ILi0EEESX_EEEEENS5_IJNS4_10UnderscoreES10_S10_EEEEENS4_13SM90_TMA_LOADENS4_14ComposedLayoutINS4_7SwizzleILi3ELi4ELi3EEENS4_18smem_ptr_flag_bitsILi16EEENSU_INS5_IJSB_SH_EEENS5_IJSH_SC_EEEEEEEvNS4_8identityENS4_23SM90_TMA_LOAD_MULTICASTES1C_vS1D_EENS_8epilogue10collective6detail29Sm90TmaWarpSpecializedAdapterINS1H_15DefaultEpilogueISJ_SK_SK_NS1G_6thread17LinearCombinationISJ_Li1EffLNS1L_9ScaleType4KindE0ELNS_15FloatRoundStyleE2ESJ_EENS1_15EpilogueDefaultEEEEEvvEEEEvNT_6ParamsE:
	.zero		1664


//--------------------- SYMBOLS --------------------------

	.type		.nv.reservedSmem.offset0,@object
	.size		.nv.reservedSmem.offset0,0x4
	.type		__assertfail,@function
